//
// Generated by NVIDIA NVVM Compiler
//
// Compiler Build ID: CL-36424714
// Cuda compilation tools, release 13.0, V13.0.88
// Based on NVVM 20.0.0
//

.version 9.0
.target sm_100
.address_size 64

	// .globl	_Z23kMeansClusterAssignmentPKfS0_PiS0_S0_
.func  (.param .b64 func_retval0) __internal_accurate_pow
(
	.param .b64 __internal_accurate_pow_param_0
)
;

.visible .entry _Z23kMeansClusterAssignmentPKfS0_PiS0_S0_(
	.param .u64 .ptr .align 1 _Z23kMeansClusterAssignmentPKfS0_PiS0_S0__param_0,
	.param .u64 .ptr .align 1 _Z23kMeansClusterAssignmentPKfS0_PiS0_S0__param_1,
	.param .u64 .ptr .align 1 _Z23kMeansClusterAssignmentPKfS0_PiS0_S0__param_2,
	.param .u64 .ptr .align 1 _Z23kMeansClusterAssignmentPKfS0_PiS0_S0__param_3,
	.param .u64 .ptr .align 1 _Z23kMeansClusterAssignmentPKfS0_PiS0_S0__param_4
)
{
	.reg .pred 	%p<49>;
	.reg .b32 	%r<59>;
	.reg .b32 	%f<18>;
	.reg .b64 	%rd<24>;
	.reg .b64 	%fd<70>;

	ld.param.u64 	%rd7, [_Z23kMeansClusterAssignmentPKfS0_PiS0_S0__param_0];
	ld.param.u64 	%rd8, [_Z23kMeansClusterAssignmentPKfS0_PiS0_S0__param_1];
	ld.param.u64 	%rd9, [_Z23kMeansClusterAssignmentPKfS0_PiS0_S0__param_2];
	ld.param.u64 	%rd10, [_Z23kMeansClusterAssignmentPKfS0_PiS0_S0__param_3];
	ld.param.u64 	%rd11, [_Z23kMeansClusterAssignmentPKfS0_PiS0_S0__param_4];
	mov.u32 	%r15, %ctaid.x;
	mov.u32 	%r16, %ntid.x;
	mov.u32 	%r17, %tid.x;
	mad.lo.s32 	%r1, %r15, %r16, %r17;
	setp.gt.s32 	%p2, %r1, 99999;
	@%p2 bra 	$L__BB0_24;
	cvta.to.global.u64 	%rd12, %rd7;
	cvta.to.global.u64 	%rd13, %rd8;
	mul.wide.s32 	%rd14, %r1, 4;
	add.s64 	%rd15, %rd12, %rd14;
	ld.global.f32 	%f1, [%rd15];
	add.s64 	%rd16, %rd13, %rd14;
	ld.global.f32 	%f2, [%rd16];
	mov.f64 	%fd27, 0d4000000000000000;
	{
	.reg .b32 %temp; 
	mov.b64 	{%temp, %r2}, %fd27;
	}
	and.b32  	%r3, %r2, 2146435072;
	setp.eq.s32 	%p3, %r3, 1062207488;
	setp.lt.s32 	%p4, %r2, 0;
	selp.b32 	%r4, 0, 2146435072, %p4;
	and.b32  	%r19, %r2, 2147483647;
	setp.ne.s32 	%p5, %r19, 1071644672;
	and.pred  	%p1, %p3, %p5;
	or.b32  	%r5, %r4, -2147483648;
	cvta.to.global.u64 	%rd17, %rd11;
	add.s64 	%rd23, %rd17, 4;
	cvta.to.global.u64 	%rd18, %rd10;
	add.s64 	%rd22, %rd18, 4;
	mov.f32 	%f17, 0f7F800000;
	mov.b32 	%r57, 0;
	mov.u32 	%r58, %r57;
$L__BB0_2:
	setp.lt.s32 	%p6, %r2, 0;
	setp.eq.s32 	%p7, %r3, 1062207488;
	ld.global.f32 	%f13, [%rd22+-4];
	ld.global.f32 	%f4, [%rd23+-4];
	sub.f32 	%f5, %f1, %f13;
	cvt.f64.f32 	%fd1, %f5;
	{
	.reg .b32 %temp; 
	mov.b64 	{%temp, %r8}, %fd1;
	}
	abs.f64 	%fd2, %fd1;
	{ // callseq 0, 0
	.param .b64 param0;
	st.param.f64 	[param0], %fd2;
	.param .b64 retval0;
	call.uni (retval0), 
	__internal_accurate_pow, 
	(
	param0
	);
	ld.param.f64 	%fd28, [retval0];
	} // callseq 0
	setp.lt.s32 	%p9, %r8, 0;
	neg.f64 	%fd30, %fd28;
	selp.f64 	%fd31, %fd30, %fd28, %p7;
	selp.f64 	%fd32, %fd31, %fd28, %p9;
	setp.eq.f32 	%p10, %f5, 0f00000000;
	selp.b32 	%r20, %r8, 0, %p7;
	or.b32  	%r21, %r20, 2146435072;
	selp.b32 	%r22, %r21, %r20, %p6;
	mov.b32 	%r23, 0;
	mov.b64 	%fd33, {%r23, %r22};
	selp.f64 	%fd66, %fd33, %fd32, %p10;
	add.f64 	%fd34, %fd1, 0d4000000000000000;
	{
	.reg .b32 %temp; 
	mov.b64 	{%temp, %r24}, %fd34;
	}
	and.b32  	%r25, %r24, 2146435072;
	setp.ne.s32 	%p11, %r25, 2146435072;
	@%p11 bra 	$L__BB0_7;
	setp.num.f32 	%p12, %f5, %f5;
	@%p12 bra 	$L__BB0_5;
	mov.f64 	%fd35, 0d4000000000000000;
	add.rn.f64 	%fd66, %fd1, %fd35;
	bra.uni 	$L__BB0_7;
$L__BB0_5:
	setp.neu.f64 	%p13, %fd2, 0d7FF0000000000000;
	@%p13 bra 	$L__BB0_7;
	setp.lt.s32 	%p14, %r8, 0;
	selp.b32 	%r26, %r5, %r4, %p1;
	selp.b32 	%r27, %r26, %r4, %p14;
	mov.b32 	%r28, 0;
	mov.b64 	%fd66, {%r28, %r27};
$L__BB0_7:
	setp.lt.s32 	%p15, %r2, 0;
	setp.eq.s32 	%p16, %r3, 1062207488;
	setp.eq.f32 	%p18, %f5, 0f3F800000;
	selp.f64 	%fd7, 0d3FF0000000000000, %fd66, %p18;
	sub.f32 	%f6, %f2, %f4;
	cvt.f64.f32 	%fd8, %f6;
	{
	.reg .b32 %temp; 
	mov.b64 	{%temp, %r9}, %fd8;
	}
	abs.f64 	%fd9, %fd8;
	{ // callseq 1, 0
	.param .b64 param0;
	st.param.f64 	[param0], %fd9;
	.param .b64 retval0;
	call.uni (retval0), 
	__internal_accurate_pow, 
	(
	param0
	);
	ld.param.f64 	%fd36, [retval0];
	} // callseq 1
	setp.lt.s32 	%p19, %r9, 0;
	neg.f64 	%fd38, %fd36;
	selp.f64 	%fd39, %fd38, %fd36, %p16;
	selp.f64 	%fd40, %fd39, %fd36, %p19;
	setp.eq.f32 	%p20, %f6, 0f00000000;
	selp.b32 	%r29, %r9, 0, %p16;
	or.b32  	%r30, %r29, 2146435072;
	selp.b32 	%r31, %r30, %r29, %p15;
	mov.b32 	%r32, 0;
	mov.b64 	%fd41, {%r32, %r31};
	selp.f64 	%fd67, %fd41, %fd40, %p20;
	add.f64 	%fd42, %fd8, 0d4000000000000000;
	{
	.reg .b32 %temp; 
	mov.b64 	{%temp, %r33}, %fd42;
	}
	and.b32  	%r34, %r33, 2146435072;
	setp.ne.s32 	%p21, %r34, 2146435072;
	@%p21 bra 	$L__BB0_12;
	setp.num.f32 	%p22, %f6, %f6;
	@%p22 bra 	$L__BB0_10;
	mov.f64 	%fd43, 0d4000000000000000;
	add.rn.f64 	%fd67, %fd8, %fd43;
	bra.uni 	$L__BB0_12;
$L__BB0_10:
	setp.neu.f64 	%p23, %fd9, 0d7FF0000000000000;
	@%p23 bra 	$L__BB0_12;
	setp.lt.s32 	%p24, %r9, 0;
	selp.b32 	%r35, %r5, %r4, %p1;
	selp.b32 	%r36, %r35, %r4, %p24;
	mov.b32 	%r37, 0;
	mov.b64 	%fd67, {%r37, %r36};
$L__BB0_12:
	setp.lt.s32 	%p25, %r2, 0;
	setp.eq.s32 	%p26, %r3, 1062207488;
	setp.eq.f32 	%p28, %f6, 0f3F800000;
	selp.f64 	%fd44, 0d3FF0000000000000, %fd67, %p28;
	add.f64 	%fd45, %fd7, %fd44;
	sqrt.rn.f64 	%fd46, %fd45;
	cvt.rn.f32.f64 	%f14, %fd46;
	setp.gt.f32 	%p29, %f17, %f14;
	selp.f32 	%f7, %f14, %f17, %p29;
	selp.b32 	%r10, %r57, %r58, %p29;
	ld.global.f32 	%f15, [%rd22];
	ld.global.f32 	%f8, [%rd23];
	sub.f32 	%f9, %f1, %f15;
	cvt.f64.f32 	%fd14, %f9;
	{
	.reg .b32 %temp; 
	mov.b64 	{%temp, %r11}, %fd14;
	}
	abs.f64 	%fd15, %fd14;
	{ // callseq 2, 0
	.param .b64 param0;
	st.param.f64 	[param0], %fd15;
	.param .b64 retval0;
	call.uni (retval0), 
	__internal_accurate_pow, 
	(
	param0
	);
	ld.param.f64 	%fd47, [retval0];
	} // callseq 2
	setp.lt.s32 	%p30, %r11, 0;
	neg.f64 	%fd49, %fd47;
	selp.f64 	%fd50, %fd49, %fd47, %p26;
	selp.f64 	%fd51, %fd50, %fd47, %p30;
	setp.eq.f32 	%p31, %f9, 0f00000000;
	selp.b32 	%r38, %r11, 0, %p26;
	or.b32  	%r39, %r38, 2146435072;
	selp.b32 	%r40, %r39, %r38, %p25;
	mov.b32 	%r41, 0;
	mov.b64 	%fd52, {%r41, %r40};
	selp.f64 	%fd68, %fd52, %fd51, %p31;
	add.f64 	%fd53, %fd14, 0d4000000000000000;
	{
	.reg .b32 %temp; 
	mov.b64 	{%temp, %r42}, %fd53;
	}
	and.b32  	%r43, %r42, 2146435072;
	setp.ne.s32 	%p32, %r43, 2146435072;
	@%p32 bra 	$L__BB0_17;
	setp.nan.f32 	%p33, %f9, %f9;
	@%p33 bra 	$L__BB0_16;
	setp.neu.f64 	%p34, %fd15, 0d7FF0000000000000;
	@%p34 bra 	$L__BB0_17;
	setp.lt.s32 	%p35, %r11, 0;
	selp.b32 	%r44, %r5, %r4, %p1;
	selp.b32 	%r45, %r44, %r4, %p35;
	mov.b32 	%r46, 0;
	mov.b64 	%fd68, {%r46, %r45};
	bra.uni 	$L__BB0_17;
$L__BB0_16:
	mov.f64 	%fd54, 0d4000000000000000;
	add.rn.f64 	%fd68, %fd14, %fd54;
$L__BB0_17:
	setp.lt.s32 	%p36, %r2, 0;
	setp.eq.s32 	%p37, %r3, 1062207488;
	setp.eq.f32 	%p39, %f9, 0f3F800000;
	selp.f64 	%fd20, 0d3FF0000000000000, %fd68, %p39;
	sub.f32 	%f10, %f2, %f8;
	cvt.f64.f32 	%fd21, %f10;
	{
	.reg .b32 %temp; 
	mov.b64 	{%temp, %r12}, %fd21;
	}
	abs.f64 	%fd22, %fd21;
	{ // callseq 3, 0
	.param .b64 param0;
	st.param.f64 	[param0], %fd22;
	.param .b64 retval0;
	call.uni (retval0), 
	__internal_accurate_pow, 
	(
	param0
	);
	ld.param.f64 	%fd55, [retval0];
	} // callseq 3
	setp.lt.s32 	%p40, %r12, 0;
	neg.f64 	%fd57, %fd55;
	selp.f64 	%fd58, %fd57, %fd55, %p37;
	selp.f64 	%fd59, %fd58, %fd55, %p40;
	setp.eq.f32 	%p41, %f10, 0f00000000;
	selp.b32 	%r47, %r12, 0, %p37;
	or.b32  	%r48, %r47, 2146435072;
	selp.b32 	%r49, %r48, %r47, %p36;
	mov.b32 	%r50, 0;
	mov.b64 	%fd60, {%r50, %r49};
	selp.f64 	%fd69, %fd60, %fd59, %p41;
	add.f64 	%fd61, %fd21, 0d4000000000000000;
	{
	.reg .b32 %temp; 
	mov.b64 	{%temp, %r51}, %fd61;
	}
	and.b32  	%r52, %r51, 2146435072;
	setp.ne.s32 	%p42, %r52, 2146435072;
	@%p42 bra 	$L__BB0_22;
	setp.nan.f32 	%p43, %f10, %f10;
	@%p43 bra 	$L__BB0_21;
	setp.neu.f64 	%p44, %fd22, 0d7FF0000000000000;
	@%p44 bra 	$L__BB0_22;
	setp.lt.s32 	%p45, %r12, 0;
	selp.b32 	%r53, %r5, %r4, %p1;
	selp.b32 	%r54, %r53, %r4, %p45;
	mov.b32 	%r55, 0;
	mov.b64 	%fd69, {%r55, %r54};
	bra.uni 	$L__BB0_22;
$L__BB0_21:
	mov.f64 	%fd62, 0d4000000000000000;
	add.rn.f64 	%fd69, %fd21, %fd62;
$L__BB0_22:
	setp.eq.f32 	%p46, %f10, 0f3F800000;
	selp.f64 	%fd63, 0d3FF0000000000000, %fd69, %p46;
	add.f64 	%fd64, %fd20, %fd63;
	sqrt.rn.f64 	%fd65, %fd64;
	cvt.rn.f32.f64 	%f16, %fd65;
	setp.gt.f32 	%p47, %f7, %f16;
	selp.f32 	%f17, %f16, %f7, %p47;
	add.s32 	%r56, %r57, 1;
	selp.b32 	%r58, %r56, %r10, %p47;
	add.s64 	%rd23, %rd23, 8;
	add.s64 	%rd22, %rd22, 8;
	add.s32 	%r57, %r57, 2;
	setp.ne.s32 	%p48, %r57, 10;
	@%p48 bra 	$L__BB0_2;
	cvta.to.global.u64 	%rd19, %rd9;
	add.s64 	%rd21, %rd19, %rd14;
	st.global.u32 	[%rd21], %r58;
$L__BB0_24:
	ret;

}
	// .globl	_Z24kMeansCentroidUpdate_SumPKfS0_PKiPfS3_Pi
.visible .entry _Z24kMeansCentroidUpdate_SumPKfS0_PKiPfS3_Pi(
	.param .u64 .ptr .align 1 _Z24kMeansCentroidUpdate_SumPKfS0_PKiPfS3_Pi_param_0,
	.param .u64 .ptr .align 1 _Z24kMeansCentroidUpdate_SumPKfS0_PKiPfS3_Pi_param_1,
	.param .u64 .ptr .align 1 _Z24kMeansCentroidUpdate_SumPKfS0_PKiPfS3_Pi_param_2,
	.param .u64 .ptr .align 1 _Z24kMeansCentroidUpdate_SumPKfS0_PKiPfS3_Pi_param_3,
	.param .u64 .ptr .align 1 _Z24kMeansCentroidUpdate_SumPKfS0_PKiPfS3_Pi_param_4,
	.param .u64 .ptr .align 1 _Z24kMeansCentroidUpdate_SumPKfS0_PKiPfS3_Pi_param_5
)
{
	.reg .pred 	%p<2>;
	.reg .b32 	%r<7>;
	.reg .b32 	%f<5>;
	.reg .b64 	%rd<21>;

	ld.param.u64 	%rd1, [_Z24kMeansCentroidUpdate_SumPKfS0_PKiPfS3_Pi_param_0];
	ld.param.u64 	%rd2, [_Z24kMeansCentroidUpdate_SumPKfS0_PKiPfS3_Pi_param_1];
	ld.param.u64 	%rd3, [_Z24kMeansCentroidUpdate_SumPKfS0_PKiPfS3_Pi_param_2];
	ld.param.u64 	%rd4, [_Z24kMeansCentroidUpdate_SumPKfS0_PKiPfS3_Pi_param_3];
	ld.param.u64 	%rd5, [_Z24kMeansCentroidUpdate_SumPKfS0_PKiPfS3_Pi_param_4];
	ld.param.u64 	%rd6, [_Z24kMeansCentroidUpdate_SumPKfS0_PKiPfS3_Pi_param_5];
	mov.u32 	%r2, %ctaid.x;
	mov.u32 	%r3, %ntid.x;
	mov.u32 	%r4, %tid.x;
	mad.lo.s32 	%r1, %r2, %r3, %r4;
	setp.gt.s32 	%p1, %r1, 99999;
	@%p1 bra 	$L__BB1_2;
	cvta.to.global.u64 	%rd7, %rd3;
	cvta.to.global.u64 	%rd8, %rd1;
	cvta.to.global.u64 	%rd9, %rd4;
	cvta.to.global.u64 	%rd10, %rd2;
	cvta.to.global.u64 	%rd11, %rd5;
	cvta.to.global.u64 	%rd12, %rd6;
	mul.wide.s32 	%rd13, %r1, 4;
	add.s64 	%rd14, %rd7, %rd13;
	ld.global.u32 	%r5, [%rd14];
	mul.wide.s32 	%rd15, %r5, 4;
	add.s64 	%rd16, %rd9, %rd15;
	add.s64 	%rd17, %rd8, %rd13;
	ld.global.f32 	%f1, [%rd17];
	atom.global.add.f32 	%f2, [%rd16], %f1;
	add.s64 	%rd18, %rd11, %rd15;
	add.s64 	%rd19, %rd10, %rd13;
	ld.global.f32 	%f3, [%rd19];
	atom.global.add.f32 	%f4, [%rd18], %f3;
	add.s64 	%rd20, %rd12, %rd15;
	atom.global.add.u32 	%r6, [%rd20], 1;
$L__BB1_2:
	ret;

}
.func  (.param .b64 func_retval0) __internal_accurate_pow(
	.param .b64 __internal_accurate_pow_param_0
)
{
	.reg .pred 	%p<8>;
	.reg .b32 	%r<49>;
	.reg .b32 	%f<3>;
	.reg .b64 	%fd<109>;

	ld.param.f64 	%fd10, [__internal_accurate_pow_param_0];
	{
	.reg .b32 %temp; 
	mov.b64 	{%temp, %r46}, %fd10;
	}
	{
	.reg .b32 %temp; 
	mov.b64 	{%r45, %temp}, %fd10;
	}
	shr.u32 	%r47, %r46, 20;
	setp.gt.u32 	%p1, %r46, 1048575;
	@%p1 bra 	$L__BB2_2;
	mul.f64 	%fd11, %fd10, 0d4350000000000000;
	{
	.reg .b32 %temp; 
	mov.b64 	{%temp, %r46}, %fd11;
	}
	{
	.reg .b32 %temp; 
	mov.b64 	{%r45, %temp}, %fd11;
	}
	shr.u32 	%r16, %r46, 20;
	add.s32 	%r47, %r16, -54;
$L__BB2_2:
	add.s32 	%r48, %r47, -1023;
	and.b32  	%r17, %r46, -2146435073;
	or.b32  	%r18, %r17, 1072693248;
	mov.b64 	%fd107, {%r45, %r18};
	setp.lt.u32 	%p2, %r18, 1073127583;
	@%p2 bra 	$L__BB2_4;
	{
	.reg .b32 %temp; 
	mov.b64 	{%r19, %temp}, %fd107;
	}
	{
	.reg .b32 %temp; 
	mov.b64 	{%temp, %r20}, %fd107;
	}
	add.s32 	%r21, %r20, -1048576;
	mov.b64 	%fd107, {%r19, %r21};
	add.s32 	%r48, %r47, -1022;
$L__BB2_4:
	add.f64 	%fd12, %fd107, 0dBFF0000000000000;
	add.f64 	%fd13, %fd107, 0d3FF0000000000000;
	rcp.approx.ftz.f64 	%fd14, %fd13;
	neg.f64 	%fd15, %fd13;
	fma.rn.f64 	%fd16, %fd15, %fd14, 0d3FF0000000000000;
	fma.rn.f64 	%fd17, %fd16, %fd16, %fd16;
	fma.rn.f64 	%fd18, %fd17, %fd14, %fd14;
	mul.f64 	%fd19, %fd12, %fd18;
	fma.rn.f64 	%fd20, %fd12, %fd18, %fd19;
	mul.f64 	%fd21, %fd20, %fd20;
	fma.rn.f64 	%fd22, %fd21, 0d3EB0F5FF7D2CAFE2, 0d3ED0F5D241AD3B5A;
	fma.rn.f64 	%fd23, %fd22, %fd21, 0d3EF3B20A75488A3F;
	fma.rn.f64 	%fd24, %fd23, %fd21, 0d3F1745CDE4FAECD5;
	fma.rn.f64 	%fd25, %fd24, %fd21, 0d3F3C71C7258A578B;
	fma.rn.f64 	%fd26, %fd25, %fd21, 0d3F6249249242B910;
	fma.rn.f64 	%fd27, %fd26, %fd21, 0d3F89999999999DFB;
	sub.f64 	%fd28, %fd12, %fd20;
	add.f64 	%fd29, %fd28, %fd28;
	neg.f64 	%fd30, %fd20;
	fma.rn.f64 	%fd31, %fd30, %fd12, %fd29;
	mul.f64 	%fd32, %fd18, %fd31;
	fma.rn.f64 	%fd33, %fd21, %fd27, 0d3FB5555555555555;
	mov.f64 	%fd34, 0d3FB5555555555555;
	sub.f64 	%fd35, %fd34, %fd33;
	fma.rn.f64 	%fd36, %fd21, %fd27, %fd35;
	add.f64 	%fd37, %fd36, 0dBC46A4CB00B9E7B0;
	add.f64 	%fd38, %fd33, %fd37;
	sub.f64 	%fd39, %fd33, %fd38;
	add.f64 	%fd40, %fd37, %fd39;
	mul.rn.f64 	%fd41, %fd20, %fd20;
	neg.f64 	%fd42, %fd41;
	fma.rn.f64 	%fd43, %fd20, %fd20, %fd42;
	{
	.reg .b32 %temp; 
	mov.b64 	{%r22, %temp}, %fd32;
	}
	{
	.reg .b32 %temp; 
	mov.b64 	{%temp, %r23}, %fd32;
	}
	add.s32 	%r24, %r23, 1048576;
	mov.b64 	%fd44, {%r22, %r24};
	fma.rn.f64 	%fd45, %fd20, %fd44, %fd43;
	mul.rn.f64 	%fd46, %fd41, %fd20;
	neg.f64 	%fd47, %fd46;
	fma.rn.f64 	%fd48, %fd41, %fd20, %fd47;
	fma.rn.f64 	%fd49, %fd41, %fd32, %fd48;
	fma.rn.f64 	%fd50, %fd45, %fd20, %fd49;
	mul.rn.f64 	%fd51, %fd38, %fd46;
	neg.f64 	%fd52, %fd51;
	fma.rn.f64 	%fd53, %fd38, %fd46, %fd52;
	fma.rn.f64 	%fd54, %fd38, %fd50, %fd53;
	fma.rn.f64 	%fd55, %fd40, %fd46, %fd54;
	add.f64 	%fd56, %fd51, %fd55;
	sub.f64 	%fd57, %fd51, %fd56;
	add.f64 	%fd58, %fd55, %fd57;
	add.f64 	%fd59, %fd20, %fd56;
	sub.f64 	%fd60, %fd20, %fd59;
	add.f64 	%fd61, %fd56, %fd60;
	add.f64 	%fd62, %fd58, %fd61;
	add.f64 	%fd63, %fd32, %fd62;
	add.f64 	%fd64, %fd59, %fd63;
	sub.f64 	%fd65, %fd59, %fd64;
	add.f64 	%fd66, %fd63, %fd65;
	xor.b32  	%r25, %r48, -2147483648;
	mov.b32 	%r26, 1127219200;
	mov.b64 	%fd67, {%r25, %r26};
	mov.b32 	%r27, -2147483648;
	mov.b64 	%fd68, {%r27, %r26};
	sub.f64 	%fd69, %fd67, %fd68;
	fma.rn.f64 	%fd70, %fd69, 0d3FE62E42FEFA39EF, %fd64;
	fma.rn.f64 	%fd71, %fd69, 0dBFE62E42FEFA39EF, %fd70;
	sub.f64 	%fd72, %fd71, %fd64;
	sub.f64 	%fd73, %fd66, %fd72;
	fma.rn.f64 	%fd74, %fd69, 0d3C7ABC9E3B39803F, %fd73;
	add.f64 	%fd75, %fd70, %fd74;
	sub.f64 	%fd76, %fd70, %fd75;
	add.f64 	%fd77, %fd74, %fd76;
	mov.f64 	%fd78, 0d4000000000000000;
	{
	.reg .b32 %temp; 
	mov.b64 	{%temp, %r28}, %fd78;
	}
	{
	.reg .b32 %temp; 
	mov.b64 	{%r29, %temp}, %fd78;
	}
	shl.b32 	%r30, %r28, 1;
	setp.gt.u32 	%p3, %r30, -33554433;
	and.b32  	%r31, %r28, -15728641;
	selp.b32 	%r32, %r31, %r28, %p3;
	mov.b64 	%fd79, {%r29, %r32};
	mul.rn.f64 	%fd80, %fd75, %fd79;
	neg.f64 	%fd81, %fd80;
	fma.rn.f64 	%fd82, %fd75, %fd79, %fd81;
	fma.rn.f64 	%fd83, %fd77, %fd79, %fd82;
	add.f64 	%fd4, %fd80, %fd83;
	sub.f64 	%fd84, %fd80, %fd4;
	add.f64 	%fd5, %fd83, %fd84;
	fma.rn.f64 	%fd85, %fd4, 0d3FF71547652B82FE, 0d4338000000000000;
	{
	.reg .b32 %temp; 
	mov.b64 	{%r13, %temp}, %fd85;
	}
	mov.f64 	%fd86, 0dC338000000000000;
	add.rn.f64 	%fd87, %fd85, %fd86;
	fma.rn.f64 	%fd88, %fd87, 0dBFE62E42FEFA39EF, %fd4;
	fma.rn.f64 	%fd89, %fd87, 0dBC7ABC9E3B39803F, %fd88;
	fma.rn.f64 	%fd90, %fd89, 0d3E5ADE1569CE2BDF, 0d3E928AF3FCA213EA;
	fma.rn.f64 	%fd91, %fd90, %fd89, 0d3EC71DEE62401315;
	fma.rn.f64 	%fd92, %fd91, %fd89, 0d3EFA01997C89EB71;
	fma.rn.f64 	%fd93, %fd92, %fd89, 0d3F2A01A014761F65;
	fma.rn.f64 	%fd94, %fd93, %fd89, 0d3F56C16C1852B7AF;
	fma.rn.f64 	%fd95, %fd94, %fd89, 0d3F81111111122322;
	fma.rn.f64 	%fd96, %fd95, %fd89, 0d3FA55555555502A1;
	fma.rn.f64 	%fd97, %fd96, %fd89, 0d3FC5555555555511;
	fma.rn.f64 	%fd98, %fd97, %fd89, 0d3FE000000000000B;
	fma.rn.f64 	%fd99, %fd98, %fd89, 0d3FF0000000000000;
	fma.rn.f64 	%fd100, %fd99, %fd89, 0d3FF0000000000000;
	{
	.reg .b32 %temp; 
	mov.b64 	{%r14, %temp}, %fd100;
	}
	{
	.reg .b32 %temp; 
	mov.b64 	{%temp, %r15}, %fd100;
	}
	shl.b32 	%r33, %r13, 20;
	add.s32 	%r34, %r33, %r15;
	mov.b64 	%fd108, {%r14, %r34};
	{
	.reg .b32 %temp; 
	mov.b64 	{%temp, %r35}, %fd4;
	}
	mov.b32 	%f2, %r35;
	abs.f32 	%f1, %f2;
	setp.lt.f32 	%p4, %f1, 0f4086232B;
	@%p4 bra 	$L__BB2_7;
	setp.lt.f64 	%p5, %fd4, 0d0000000000000000;
	add.f64 	%fd101, %fd4, 0d7FF0000000000000;
	selp.f64 	%fd108, 0d0000000000000000, %fd101, %p5;
	setp.geu.f32 	%p6, %f1, 0f40874800;
	@%p6 bra 	$L__BB2_7;
	shr.u32 	%r36, %r13, 31;
	add.s32 	%r37, %r13, %r36;
	shr.s32 	%r38, %r37, 1;
	shl.b32 	%r39, %r38, 20;
	add.s32 	%r40, %r15, %r39;
	mov.b64 	%fd102, {%r14, %r40};
	sub.s32 	%r41, %r13, %r38;
	shl.b32 	%r42, %r41, 20;
	add.s32 	%r43, %r42, 1072693248;
	mov.b32 	%r44, 0;
	mov.b64 	%fd103, {%r44, %r43};
	mul.f64 	%fd108, %fd103, %fd102;
$L__BB2_7:
	abs.f64 	%fd104, %fd108;
	setp.eq.f64 	%p7, %fd104, 0d7FF0000000000000;
	fma.rn.f64 	%fd105, %fd108, %fd5, %fd108;
	selp.f64 	%fd106, %fd108, %fd105, %p7;
	st.param.f64 	[func_retval0], %fd106;
	ret;

}


// ===== COMPILED SASS (sm_100) =====

	.target	sm_100

	.elftype	@"ET_EXEC"


//--------------------- .note.nv.tkinfo           --------------------------
	.section	.note.nv.tkinfo,"",@"SHT_NOTE"
	.sectionflags	@"SHF_NOTE_NV_TKINFO"
	.tkinfo
        /*0018*/ 	.word	0x00000002
        /*0030*/ 	.string	""
        /*0030*/ 	.string	"ptxas"
        /*0030*/ 	.string	"Cuda compilation tools, release 13.0, V13.0.88"
        /*0030*/ 	.string	"Build cuda_13.0.r13.0/compiler.36424714_0"
        /*0030*/ 	.string	"-arch sm_100 -m 64 "



//--------------------- .note.nv.cuinfo           --------------------------
	.section	.note.nv.cuinfo,"",@"SHT_NOTE"
	.sectionflags	@"SHF_NOTE_NV_CUINFO"
        /*0018*/ 	.short	0x0002
        /*001a*/ 	.short	0x0064
        /*001c*/ 	.short	0x0082
	.zero		2


//--------------------- .nv.info                  --------------------------
	.section	.nv.info,"",@"SHT_CUDA_INFO"
	.align	4


	//----- nvinfo : EIATTR_REGCOUNT
	.align		4
        /*0000*/ 	.byte	0x04, 0x2f
        /*0002*/ 	.short	(.L_1 - .L_0)
	.align		4
.L_0:
        /*0004*/ 	.word	index@(_Z23kMeansClusterAssignmentPKfS0_PiS0_S0_)
        /*0008*/ 	.word	0x00000028


	//----- nvinfo : EIATTR_FRAME_SIZE
	.align		4
.L_1:
        /*000c*/ 	.byte	0x04, 0x11
        /*000e*/ 	.short	(.L_3 - .L_2)
	.align		4
.L_2:
        /*0010*/ 	.word	index@($_Z23kMeansClusterAssignmentPKfS0_PiS0_S0_$__internal_accurate_pow)
        /*0014*/ 	.word	0x00000000


	//----- nvinfo : EIATTR_FRAME_SIZE
	.align		4
.L_3:
        /*0018*/ 	.byte	0x04, 0x11
        /*001a*/ 	.short	(.L_5 - .L_4)
	.align		4
.L_4:
        /*001c*/ 	.word	index@($__internal_0_$__cuda_sm20_dsqrt_rn_f64_mediumpath_v1)
        /*0020*/ 	.word	0x00000000


	//----- nvinfo : EIATTR_FRAME_SIZE
	.align		4
.L_5:
        /*0024*/ 	.byte	0x04, 0x11
        /*0026*/ 	.short	(.L_7 - .L_6)
	.align		4
.L_6:
        /*0028*/ 	.word	index@(_Z23kMeansClusterAssignmentPKfS0_PiS0_S0_)
        /*002c*/ 	.word	0x00000000


	//----- nvinfo : EIATTR_REGCOUNT
	.align		4
.L_7:
        /*0030*/ 	.byte	0x04, 0x2f
        /*0032*/ 	.short	(.L_9 - .L_8)
	.align		4
.L_8:
        /*0034*/ 	.word	index@(_Z24kMeansCentroidUpdate_SumPKfS0_PKiPfS3_Pi)
        /*0038*/ 	.word	0x00000010


	//----- nvinfo : EIATTR_FRAME_SIZE
	.align		4
.L_9:
        /*003c*/ 	.byte	0x04, 0x11
        /*003e*/ 	.short	(.L_11 - .L_10)
	.align		4
.L_10:
        /*0040*/ 	.word	index@(_Z24kMeansCentroidUpdate_SumPKfS0_PKiPfS3_Pi)
        /*0044*/ 	.word	0x00000000


	//----- nvinfo : EIATTR_MIN_STACK_SIZE
	.align		4
.L_11:
        /*0048*/ 	.byte	0x04, 0x12
        /*004a*/ 	.short	(.L_13 - .L_12)
	.align		4
.L_12:
        /*004c*/ 	.word	index@(_Z24kMeansCentroidUpdate_SumPKfS0_PKiPfS3_Pi)
        /*0050*/ 	.word	0x00000000


	//----- nvinfo : EIATTR_MIN_STACK_SIZE
	.align		4
.L_13:
        /*0054*/ 	.byte	0x04, 0x12
        /*0056*/ 	.short	(.L_15 - .L_14)
	.align		4
.L_14:
        /*0058*/ 	.word	index@(_Z23kMeansClusterAssignmentPKfS0_PiS0_S0_)
        /*005c*/ 	.word	0x00000000
.L_15:


//--------------------- .nv.compat                --------------------------
	.section	.nv.compat,"",@"SHT_CUDA_COMPAT_INFO"
	.align	4
        /*0000*/ 	.byte	0x02, 0x09, 0x00, 0x00, 0x02, 0x02, 0x01, 0x00, 0x02, 0x05, 0x05, 0x00, 0x03, 0x07, 0x01, 0x01
        /*0010*/ 	.byte	0x02, 0x03, 0x00, 0x00, 0x02, 0x06, 0x01, 0x00, 0x04, 0x0b, 0x08, 0x00, 0x01, 0x00, 0x00, 0x00
        /*0020*/ 	.byte	0x00, 0x00, 0x00, 0x00


//--------------------- .nv.info._Z24kMeansCentroidUpdate_SumPKfS0_PKiPfS3_Pi --------------------------
	.section	.nv.info._Z24kMeansCentroidUpdate_SumPKfS0_PKiPfS3_Pi,"",@"SHT_CUDA_INFO"
	.sectionflags	@""
	.align	4


	//----- nvinfo : EIATTR_CUDA_API_VERSION
	.align		4
        /*0000*/ 	.byte	0x04, 0x37
        /*0002*/ 	.short	(.L_17 - .L_16)
.L_16:
        /*0004*/ 	.word	0x00000082


	//----- nvinfo : EIATTR_KPARAM_INFO
	.align		4
.L_17:
        /*0008*/ 	.byte	0x04, 0x17
        /*000a*/ 	.short	(.L_19 - .L_18)
.L_18:
        /*000c*/ 	.word	0x00000000
        /*0010*/ 	.short	0x0005
        /*0012*/ 	.short	0x0028
        /*0014*/ 	.byte	0x00, 0xf5, 0x21, 0x00


	//----- nvinfo : EIATTR_KPARAM_INFO
	.align		4
.L_19:
        /*0018*/ 	.byte	0x04, 0x17
        /*001a*/ 	.short	(.L_21 - .L_20)
.L_20:
        /*001c*/ 	.word	0x00000000
        /*0020*/ 	.short	0x0004
        /*0022*/ 	.short	0x0020
        /*0024*/ 	.byte	0x00, 0xf5, 0x21, 0x00


	//----- nvinfo : EIATTR_KPARAM_INFO
	.align		4
.L_21:
        /*0028*/ 	.byte	0x04, 0x17
        /*002a*/ 	.short	(.L_23 - .L_22)
.L_22:
        /*002c*/ 	.word	0x00000000
        /*0030*/ 	.short	0x0003
        /*0032*/ 	.short	0x0018
        /*0034*/ 	.byte	0x00, 0xf5, 0x21, 0x00


	//----- nvinfo : EIATTR_KPARAM_INFO
	.align		4
.L_23:
        /*0038*/ 	.byte	0x04, 0x17
        /*003a*/ 	.short	(.L_25 - .L_24)
.L_24:
        /*003c*/ 	.word	0x00000000
        /*0040*/ 	.short	0x0002
        /*0042*/ 	.short	0x0010
        /*0044*/ 	.byte	0x00, 0xf5, 0x21, 0x00


	//----- nvinfo : EIATTR_KPARAM_INFO
	.align		4
.L_25:
        /*0048*/ 	.byte	0x04, 0x17
        /*004a*/ 	.short	(.L_27 - .L_26)
.L_26:
        /*004c*/ 	.word	0x00000000
        /*0050*/ 	.short	0x0001
        /*0052*/ 	.short	0x0008
        /*0054*/ 	.byte	0x00, 0xf5, 0x21, 0x00


	//----- nvinfo : EIATTR_KPARAM_INFO
	.align		4
.L_27:
        /*0058*/ 	.byte	0x04, 0x17
        /*005a*/ 	.short	(.L_29 - .L_28)
.L_28:
        /*005c*/ 	.word	0x00000000
        /*0060*/ 	.short	0x0000
        /*0062*/ 	.short	0x0000
        /*0064*/ 	.byte	0x00, 0xf5, 0x21, 0x00


	//----- nvinfo : EIATTR_SPARSE_MMA_MASK
	.align		4
.L_29:
        /*0068*/ 	.byte	0x03, 0x50
        /*006a*/ 	.short	0x0000


	//----- nvinfo : EIATTR_MAXREG_COUNT
	.align		4
        /*006c*/ 	.byte	0x03, 0x1b
        /*006e*/ 	.short	0x00ff


	//----- nvinfo : EIATTR_MERCURY_ISA_VERSION
	.align		4
        /*0070*/ 	.byte	0x03, 0x5f
        /*0072*/ 	.short	0x0101


	//----- nvinfo : EIATTR_VRC_CTA_INIT_COUNT
	.align		4
        /*0074*/ 	.byte	0x02, 0x4a
	.zero		1
	.zero		1


	//----- nvinfo : EIATTR_EXIT_INSTR_OFFSETS
	.align		4
        /*0078*/ 	.byte	0x04, 0x1c
        /*007a*/ 	.short	(.L_31 - .L_30)


	//   ....[0]....
.L_30:
        /*007c*/ 	.word	0x00000060


	//   ....[1]....
        /*0080*/ 	.word	0x000001b0


	//----- nvinfo : EIATTR_CBANK_PARAM_SIZE
	.align		4
.L_31:
        /*0084*/ 	.byte	0x03, 0x19
        /*0086*/ 	.short	0x0030


	//----- nvinfo : EIATTR_PARAM_CBANK
	.align		4
        /*0088*/ 	.byte	0x04, 0x0a
        /*008a*/ 	.short	(.L_33 - .L_32)
	.align		4
.L_32:
        /*008c*/ 	.word	index@(.nv.constant0._Z24kMeansCentroidUpdate_SumPKfS0_PKiPfS3_Pi)
        /*0090*/ 	.short	0x0380
        /*0092*/ 	.short	0x0030


	//----- nvinfo : EIATTR_SW_WAR
	.align		4
.L_33:
        /*0094*/ 	.byte	0x04, 0x36
        /*0096*/ 	.short	(.L_35 - .L_34)
.L_34:
        /*0098*/ 	.word	0x00000008
.L_35:


//--------------------- .nv.info._Z23kMeansClusterAssignmentPKfS0_PiS0_S0_ --------------------------
	.section	.nv.info._Z23kMeansClusterAssignmentPKfS0_PiS0_S0_,"",@"SHT_CUDA_INFO"
	.sectionflags	@""
	.align	4


	//----- nvinfo : EIATTR_CUDA_API_VERSION
	.align		4
        /*0000*/ 	.byte	0x04, 0x37
        /*0002*/ 	.short	(.L_37 - .L_36)
.L_36:
        /*0004*/ 	.word	0x00000082


	//----- nvinfo : EIATTR_KPARAM_INFO
	.align		4
.L_37:
        /*0008*/ 	.byte	0x04, 0x17
        /*000a*/ 	.short	(.L_39 - .L_38)
.L_38:
        /*000c*/ 	.word	0x00000000
        /*0010*/ 	.short	0x0004
        /*0012*/ 	.short	0x0020
        /*0014*/ 	.byte	0x00, 0xf5, 0x21, 0x00


	//----- nvinfo : EIATTR_KPARAM_INFO
	.align		4
.L_39:
        /*0018*/ 	.byte	0x04, 0x17
        /*001a*/ 	.short	(.L_41 - .L_40)
.L_40:
        /*001c*/ 	.word	0x00000000
        /*0020*/ 	.short	0x0003
        /*0022*/ 	.short	0x0018
        /*0024*/ 	.byte	0x00, 0xf5, 0x21, 0x00


	//----- nvinfo : EIATTR_KPARAM_INFO
	.align		4
.L_41:
        /*0028*/ 	.byte	0x04, 0x17
        /*002a*/ 	.short	(.L_43 - .L_42)
.L_42:
        /*002c*/ 	.word	0x00000000
        /*0030*/ 	.short	0x0002
        /*0032*/ 	.short	0x0010
        /*0034*/ 	.byte	0x00, 0xf5, 0x21, 0x00


	//----- nvinfo : EIATTR_KPARAM_INFO
	.align		4
.L_43:
        /*0038*/ 	.byte	0x04, 0x17
        /*003a*/ 	.short	(.L_45 - .L_44)
.L_44:
        /*003c*/ 	.word	0x00000000
        /*0040*/ 	.short	0x0001
        /*0042*/ 	.short	0x0008
        /*0044*/ 	.byte	0x00, 0xf5, 0x21, 0x00


	//----- nvinfo : EIATTR_KPARAM_INFO
	.align		4
.L_45:
        /*0048*/ 	.byte	0x04, 0x17
        /*004a*/ 	.short	(.L_47 - .L_46)
.L_46:
        /*004c*/ 	.word	0x00000000
        /*0050*/ 	.short	0x0000
        /*0052*/ 	.short	0x0000
        /*0054*/ 	.byte	0x00, 0xf5, 0x21, 0x00


	//----- nvinfo : EIATTR_SPARSE_MMA_MASK
	.align		4
.L_47:
        /*0058*/ 	.byte	0x03, 0x50
        /*005a*/ 	.short	0x0000


	//----- nvinfo : EIATTR_MAXREG_COUNT
	.align		4
        /*005c*/ 	.byte	0x03, 0x1b
        /*005e*/ 	.short	0x00ff


	//----- nvinfo : EIATTR_MERCURY_ISA_VERSION
	.align		4
        /*0060*/ 	.byte	0x03, 0x5f
        /*0062*/ 	.short	0x0101


	//----- nvinfo : EIATTR_VRC_CTA_INIT_COUNT
	.align		4
        /*0064*/ 	.byte	0x02, 0x4a
	.zero		1
	.zero		1


	//----- nvinfo : EIATTR_EXIT_INSTR_OFFSETS
	.align		4
        /*0068*/ 	.byte	0x04, 0x1c
        /*006a*/ 	.short	(.L_49 - .L_48)


	//   ....[0]....
.L_48:
        /*006c*/ 	.word	0x00000060


	//   ....[1]....
        /*0070*/ 	.word	0x00000d40


	//----- nvinfo : EIATTR_CRS_STACK_SIZE
	.align		4
.L_49:
        /*0074*/ 	.byte	0x04, 0x1e
        /*0076*/ 	.short	(.L_51 - .L_50)
.L_50:
        /*0078*/ 	.word	0x00000000


	//----- nvinfo : EIATTR_CBANK_PARAM_SIZE
	.align		4
.L_51:
        /*007c*/ 	.byte	0x03, 0x19
        /*007e*/ 	.short	0x0028


	//----- nvinfo : EIATTR_PARAM_CBANK
	.align		4
        /*0080*/ 	.byte	0x04, 0x0a
        /*0082*/ 	.short	(.L_53 - .L_52)
	.align		4
.L_52:
        /*0084*/ 	.word	index@(.nv.constant0._Z23kMeansClusterAssignmentPKfS0_PiS0_S0_)
        /*0088*/ 	.short	0x0380
        /*008a*/ 	.short	0x0028


	//----- nvinfo : EIATTR_SW_WAR
	.align		4
.L_53:
        /*008c*/ 	.byte	0x04, 0x36
        /*008e*/ 	.short	(.L_55 - .L_54)
.L_54:
        /*0090*/ 	.word	0x00000008
.L_55:


//--------------------- .nv.callgraph             --------------------------
	.section	.nv.callgraph,"",@"SHT_CUDA_CALLGRAPH"
	.align	4
	.sectionentsize	8
	.align		4
        /*0000*/ 	.word	0x00000000
	.align		4
        /*0004*/ 	.word	0xffffffff
	.align		4
        /*0008*/ 	.word	0x00000000
	.align		4
        /*000c*/ 	.word	0xfffffffe
	.align		4
        /*0010*/ 	.word	0x00000000
	.align		4
        /*0014*/ 	.word	0xfffffffd
	.align		4
        /*0018*/ 	.word	0x00000000
	.align		4
        /*001c*/ 	.word	0xfffffffc


//--------------------- .text._Z24kMeansCentroidUpdate_SumPKfS0_PKiPfS3_Pi --------------------------
	.section	.text._Z24kMeansCentroidUpdate_SumPKfS0_PKiPfS3_Pi,"ax",@progbits
	.align	128
        .global         _Z24kMeansCentroidUpdate_SumPKfS0_PKiPfS3_Pi
        .type           _Z24kMeansCentroidUpdate_SumPKfS0_PKiPfS3_Pi,@function
        .size           _Z24kMeansCentroidUpdate_SumPKfS0_PKiPfS3_Pi,(.L_x_28 - _Z24kMeansCentroidUpdate_SumPKfS0_PKiPfS3_Pi)
        .other          _Z24kMeansCentroidUpdate_SumPKfS0_PKiPfS3_Pi,@"STO_CUDA_ENTRY STV_DEFAULT"
_Z24kMeansCentroidUpdate_SumPKfS0_PKiPfS3_Pi:
.text._Z24kMeansCentroidUpdate_SumPKfS0_PKiPfS3_Pi:
[----:B------:R-:W-:Y:S01]  /*0000*/  LDC R1, c[0x0][0x37c] ;  /* 0x0000df00ff017b82 */ /* 0x000fe20000000800 */
[----:B------:R-:W0:Y:S07]  /*0010*/  S2R R0, SR_TID.X ;  /* 0x0000000000007919 */ /* 0x000e2e0000002100 */
[----:B------:R-:W0:Y:S08]  /*0020*/  S2UR UR4, SR_CTAID.X ;  /* 0x00000000000479c3 */ /* 0x000e300000002500 */
[----:B------:R-:W0:Y:S02]  /*0030*/  LDC R9, c[0x0][0x360] ;  /* 0x0000d800ff097b82 */ /* 0x000e240000000800 */
[----:B0-----:R-:W-:-:S05]  /*0040*/  IMAD R9, R9, UR4, R0 ;  /* 0x0000000409097c24 */ /* 0x001fca000f8e0200 */
[----:B------:R-:W-:-:S13]  /*0050*/  ISETP.GT.AND P0, PT, R9, 0x1869f, PT ;  /* 0x0001869f0900780c */ /* 0x000fda0003f04270 */
[----:B------:R-:W-:Y:S05]  /*0060*/  @P0 EXIT ;  /* 0x000000000000094d */ /* 0x000fea0003800000 */
[----:B------:R-:W0:Y:S01]  /*0070*/  LDC.64 R2, c[0x0][0x390] ;  /* 0x0000e400ff027b82 */ /* 0x000e220000000a00 */
[----:B------:R-:W1:Y:S07]  /*0080*/  LDCU.64 UR4, c[0x0][0x358] ;  /* 0x00006b00ff0477ac */ /* 0x000e6e0008000a00 */
[----:B------:R-:W2:Y:S08]  /*0090*/  LDC.64 R6, c[0x0][0x380] ;  /* 0x0000e000ff067b82 */ /* 0x000eb00000000a00 */
[----:B------:R-:W3:Y:S01]  /*00a0*/  LDC.64 R4, c[0x0][0x398] ;  /* 0x0000e600ff047b82 */ /* 0x000ee20000000a00 */
[----:B0-----:R-:W-:-:S07]  /*00b0*/  IMAD.WIDE R2, R9, 0x4, R2 ;  /* 0x0000000409027825 */ /* 0x001fce00078e0202 */
[----:B------:R-:W0:Y:S01]  /*00c0*/  LDC.64 R10, c[0x0][0x388] ;  /* 0x0000e200ff0a7b82 */ /* 0x000e220000000a00 */
[----:B-1----:R-:W3:Y:S01]  /*00d0*/  LDG.E R3, desc[UR4][R2.64] ;  /* 0x0000000402037981 */ /* 0x002ee2000c1e1900 */
[----:B--2---:R-:W-:-:S06]  /*00e0*/  IMAD.WIDE R6, R9, 0x4, R6 ;  /* 0x0000000409067825 */ /* 0x004fcc00078e0206 */
[----:B------:R-:W1:Y:S01]  /*00f0*/  LDC.64 R12, c[0x0][0x3a8] ;  /* 0x0000ea00ff0c7b82 */ /* 0x000e620000000a00 */
[----:B------:R-:W2:Y:S01]  /*0100*/  LDG.E R7, desc[UR4][R6.64] ;  /* 0x0000000406077981 */ /* 0x000ea2000c1e1900 */
[----:B0-----:R-:W-:-:S06]  /*0110*/  IMAD.WIDE R10, R9, 0x4, R10 ;  /* 0x00000004090a7825 */ /* 0x001fcc00078e020a */
[----:B------:R-:W0:Y:S01]  /*0120*/  LDC.64 R8, c[0x0][0x3a0] ;  /* 0x0000e800ff087b82 */ /* 0x000e220000000a00 */
[----:B---3--:R-:W-:-:S05]  /*0130*/  IMAD.WIDE R4, R3, 0x4, R4 ;  /* 0x0000000403047825 */ /* 0x008fca00078e0204 */
[----:B--2---:R-:W-:Y:S04]  /*0140*/  REDG.E.ADD.F32.FTZ.RN.STRONG.GPU desc[UR4][R4.64], R7 ;  /* 0x00000007040079a6 */ /* 0x004fe8000c12f304 */
[----:B------:R-:W2:Y:S01]  /*0150*/  LDG.E R11, desc[UR4][R10.64] ;  /* 0x000000040a0b7981 */ /* 0x000ea2000c1e1900 */
[----:B0-----:R-:W-:-:S04]  /*0160*/  IMAD.WIDE R8, R3, 0x4, R8 ;  /* 0x0000000403087825 */ /* 0x001fc800078e0208 */
[----:B-1----:R-:W-:-:S04]  /*0170*/  IMAD.WIDE R2, R3, 0x4, R12 ;  /* 0x0000000403027825 */ /* 0x002fc800078e020c */
[----:B------:R-:W-:Y:S01]  /*0180*/  HFMA2 R13, -RZ, RZ, 0, 5.9604644775390625e-08 ;  /* 0x00000001ff0d7431 */ /* 0x000fe200000001ff */
[----:B--2---:R-:W-:Y:S04]  /*0190*/  REDG.E.ADD.F32.FTZ.RN.STRONG.GPU desc[UR4][R8.64], R11 ;  /* 0x0000000b080079a6 */ /* 0x004fe8000c12f304 */
[----:B------:R-:W-:Y:S01]  /*01a0*/  REDG.E.ADD.STRONG.GPU desc[UR4][R2.64], R13 ;  /* 0x0000000d0200798e */ /* 0x000fe2000c12e104 */
[----:B------:R-:W-:Y:S05]  /*01b0*/  EXIT ;  /* 0x000000000000794d */ /* 0x000fea0003800000 */
.L_x_0:
[----:B------:R-:W-:-:S00]  /*01c0*/  BRA `(.L_x_0) ;  /* 0xfffffffc00fc7947 */ /* 0x000fc0000383ffff */
[----:B------:R-:W-:-:S00]  /*01d0*/  NOP ;  /* 0x0000000000007918 */ /* 0x000fc00000000000 */
        /* <DEDUP_REMOVED lines=10> */
.L_x_28:


//--------------------- .text._Z23kMeansClusterAssignmentPKfS0_PiS0_S0_ --------------------------
	.section	.text._Z23kMeansClusterAssignmentPKfS0_PiS0_S0_,"ax",@progbits
	.align	128
        .global         _Z23kMeansClusterAssignmentPKfS0_PiS0_S0_
        .type           _Z23kMeansClusterAssignmentPKfS0_PiS0_S0_,@function
        .size           _Z23kMeansClusterAssignmentPKfS0_PiS0_S0_,(.L_x_27 - _Z23kMeansClusterAssignmentPKfS0_PiS0_S0_)
        .other          _Z23kMeansClusterAssignmentPKfS0_PiS0_S0_,@"STO_CUDA_ENTRY STV_DEFAULT"
_Z23kMeansClusterAssignmentPKfS0_PiS0_S0_:
.text._Z23kMeansClusterAssignmentPKfS0_PiS0_S0_:
        /* <DEDUP_REMOVED lines=8> */
[----:B------:R-:W1:Y:S01]  /*0080*/  LDCU.64 UR8, c[0x0][0x358] ;  /* 0x00006b00ff0877ac */ /* 0x000e620008000a00 */
[----:B------:R-:W2:Y:S06]  /*0090*/  LDCU.64 UR6, c[0x0][0x3a0] ;  /* 0x00007400ff0677ac */ /* 0x000eac0008000a00 */
[----:B------:R-:W3:Y:S01]  /*00a0*/  LDC.64 R8, c[0x0][0x388] ;  /* 0x0000e200ff087b82 */ /* 0x000ee20000000a00 */
[----:B------:R-:W4:Y:S01]  /*00b0*/  LDCU.64 UR4, c[0x0][0x398] ;  /* 0x00007300ff0477ac */ /* 0x000f220008000a00 */
[----:B0-----:R-:W-:-:S05]  /*00c0*/  IMAD.WIDE R2, R7, 0x4, R2 ;  /* 0x0000000407027825 */ /* 0x001fca00078e0202 */
[----:B-1----:R-:W5:Y:S01]  /*00d0*/  LDG.E R6, desc[UR8][R2.64] ;  /* 0x0000000802067981 */ /* 0x002f62000c1e1900 */
[----:B--2---:R-:W-:Y:S02]  /*00e0*/  UIADD3 UR6, UP0, UPT, UR6, 0x4, URZ ;  /* 0x0000000406067890 */ /* 0x004fe4000ff1e0ff */
[----:B----4-:R-:W-:Y:S01]  /*00f0*/  UIADD3 UR4, UP1, UPT, UR4, 0x4, URZ ;  /* 0x0000000404047890 */ /* 0x010fe2000ff3e0ff */
[----:B---3--:R-:W-:Y:S01]  /*0100*/  IMAD.WIDE R8, R7, 0x4, R8 ;  /* 0x0000000407087825 */ /* 0x008fe200078e0208 */
[----:B------:R-:W-:Y:S02]  /*0110*/  UIADD3.X UR7, UPT, UPT, URZ, UR7, URZ, UP0, !UPT ;  /* 0x00000007ff077290 */ /* 0x000fe400087fe4ff */
[----:B------:R-:W-:Y:S01]  /*0120*/  UIADD3.X UR5, UPT, UPT, URZ, UR5, URZ, UP1, !UPT ;  /* 0x00000005ff057290 */ /* 0x000fe20008ffe4ff */
[----:B------:R-:W-:Y:S01]  /*0130*/  IMAD.MOV.U32 R33, RZ, RZ, 0x7f800000 ;  /* 0x7f800000ff217424 */ /* 0x000fe200078e00ff */
[----:B------:R0:W5:Y:S01]  /*0140*/  LDG.E R5, desc[UR8][R8.64] ;  /* 0x0000000808057981 */ /* 0x000162000c1e1900 */
[----:B------:R-:W-:-:S02]  /*0150*/  IMAD.MOV.U32 R4, RZ, RZ, RZ ;  /* 0x000000ffff047224 */ /* 0x000fc400078e00ff */
[----:B------:R-:W-:Y:S02]  /*0160*/  IMAD.MOV.U32 R35, RZ, RZ, RZ ;  /* 0x000000ffff237224 */ /* 0x000fe400078e00ff */
[----:B------:R-:W-:Y:S02]  /*0170*/  IMAD.U32 R10, RZ, RZ, UR6 ;  /* 0x00000006ff0a7e24 */ /* 0x000fe4000f8e00ff */
[----:B------:R-:W-:Y:S02]  /*0180*/  IMAD.U32 R11, RZ, RZ, UR7 ;  /* 0x00000007ff0b7e24 */ /* 0x000fe4000f8e00ff */
[----:B0-----:R-:W-:Y:S02]  /*0190*/  IMAD.U32 R8, RZ, RZ, UR4 ;  /* 0x00000004ff087e24 */ /* 0x001fe4000f8e00ff */
[----:B------:R-:W-:-:S07]  /*01a0*/  IMAD.U32 R9, RZ, RZ, UR5 ;  /* 0x00000005ff097e24 */ /* 0x000fce000f8e00ff */
.L_x_19:
[----:B------:R-:W2:Y:S04]  /*01b0*/  LDG.E R3, desc[UR8][R8.64+-0x4] ;  /* 0xfffffc0808037981 */ /* 0x000ea8000c1e1900 */
[----:B-----5:R0:W5:Y:S01]  /*01c0*/  LDG.E R0, desc[UR8][R10.64+-0x4] ;  /* 0xfffffc080a007981 */ /* 0x020162000c1e1900 */
[----:B------:R-:W-:Y:S01]  /*01d0*/  BSSY.RECONVERGENT B0, `(.L_x_1) ;  /* 0x0000007000007945 */ /* 0x000fe20003800200 */
[----:B------:R-:W-:Y:S01]  /*01e0*/  MOV R32, 0x240 ;  /* 0x0000024000207802 */ /* 0x000fe20000000f00 */
[----:B--2---:R-:W-:-:S04]  /*01f0*/  FADD R2, R6, -R3 ;  /* 0x8000000306027221 */ /* 0x004fc80000000000 */
[----:B------:R-:W1:Y:S02]  /*0200*/  F2F.F64.F32 R12, R2 ;  /* 0x00000002000c7310 */ /* 0x000e640000201800 */
[----:B-1----:R-:W-:-:S10]  /*0210*/  DADD R16, -RZ, |R12| ;  /* 0x00000000ff107229 */ /* 0x002fd4000000050c */
[----:B0-----:R-:W-:-:S07]  /*0220*/  MOV R3, R17 ;  /* 0x0000001100037202 */ /* 0x001fce0000000f00 */
[----:B-----5:R-:W-:Y:S05]  /*0230*/  CALL.REL.NOINC `($_Z23kMeansClusterAssignmentPKfS0_PiS0_S0_$__internal_accurate_pow) ;  /* 0x0000000c00747944 */ /* 0x020fea0003c00000 */
[----:B------:R-:W-:Y:S05]  /*0240*/  BSYNC.RECONVERGENT B0 ;  /* 0x0000000000007941 */ /* 0x000fea0003800200 */
.L_x_1:
[----:B------:R-:W-:Y:S01]  /*0250*/  FADD R0, R5, -R0 ;  /* 0x8000000005007221 */ /* 0x000fe20000000000 */
[----:B------:R-:W-:Y:S01]  /*0260*/  DADD R14, R12, 2 ;  /* 0x400000000c0e7429 */ /* 0x000fe20000000000 */
[C---:B------:R-:W-:Y:S01]  /*0270*/  FSETP.NEU.AND P1, PT, R2.reuse, RZ, PT ;  /* 0x000000ff0200720b */ /* 0x040fe20003f2d000 */
[----:B------:R-:W-:Y:S01]  /*0280*/  BSSY.RECONVERGENT B0, `(.L_x_2) ;  /* 0x0000011000007945 */ /* 0x000fe20003800200 */
[----:B------:R-:W0:Y:S01]  /*0290*/  F2F.F64.F32 R36, R0 ;  /* 0x0000000000247310 */ /* 0x000e220000201800 */
[----:B------:R-:W-:-:S06]  /*02a0*/  FSETP.NEU.AND P0, PT, R2, 1, PT ;  /* 0x3f8000000200780b */ /* 0x000fcc0003f0d000 */
[----:B------:R-:W-:Y:S02]  /*02b0*/  LOP3.LUT R14, R15, 0x7ff00000, RZ, 0xc0, !PT ;  /* 0x7ff000000f0e7812 */ /* 0x000fe400078ec0ff */
[----:B------:R-:W-:Y:S02]  /*02c0*/  FSEL R15, R16, RZ, P1 ;  /* 0x000000ff100f7208 */ /* 0x000fe40000800000 */
[----:B------:R-:W-:Y:S02]  /*02d0*/  ISETP.NE.AND P2, PT, R14, 0x7ff00000, PT ;  /* 0x7ff000000e00780c */ /* 0x000fe40003f45270 */
[----:B------:R-:W-:Y:S01]  /*02e0*/  FSEL R14, R3, RZ, P1 ;  /* 0x000000ff030e7208 */ /* 0x000fe20000800000 */
[----:B0-----:R-:W-:-:S10]  /*02f0*/  DADD R18, -RZ, |R36| ;  /* 0x00000000ff127229 */ /* 0x001fd40000000524 */
[----:B------:R-:W-:Y:S02]  /*0300*/  IMAD.MOV.U32 R16, RZ, RZ, R18 ;  /* 0x000000ffff107224 */ /* 0x000fe400078e0012 */
[----:B------:R-:W-:Y:S01]  /*0310*/  IMAD.MOV.U32 R3, RZ, RZ, R19 ;  /* 0x000000ffff037224 */ /* 0x000fe200078e0013 */
[----:B------:R-:W-:Y:S06]  /*0320*/  @P2 BRA `(.L_x_3) ;  /* 0x0000000000182947 */ /* 0x000fec0003800000 */
[----:B------:R-:W-:-:S13]  /*0330*/  FSETP.NAN.AND P1, PT, R2, R2, PT ;  /* 0x000000020200720b */ /* 0x000fda0003f28000 */
[----:B------:R-:W-:Y:S01]  /*0340*/  @P1 DADD R14, R12, 2 ;  /* 0x400000000c0e1429 */ /* 0x000fe20000000000 */
[----:B------:R-:W-:Y:S10]  /*0350*/  @P1 BRA `(.L_x_3) ;  /* 0x00000000000c1947 */ /* 0x000ff40003800000 */
[----:B------:R-:W-:-:S14]  /*0360*/  DSETP.NEU.AND P1, PT, |R12|, +INF , PT ;  /* 0x7ff000000c00742a */ /* 0x000fdc0003f2d200 */
[----:B------:R-:W-:Y:S02]  /*0370*/  @!P1 IMAD.MOV.U32 R14, RZ, RZ, 0x0 ;  /* 0x00000000ff0e9424 */ /* 0x000fe400078e00ff */
[----:B------:R-:W-:-:S07]  /*0380*/  @!P1 IMAD.MOV.U32 R15, RZ, RZ, 0x7ff00000 ;  /* 0x7ff00000ff0f9424 */ /* 0x000fce00078e00ff */
.L_x_3:
[----:B------:R-:W-:Y:S05]  /*0390*/  BSYNC.RECONVERGENT B0 ;  /* 0x0000000000007941 */ /* 0x000fea0003800200 */
.L_x_2:
[----:B------:R-:W-:Y:S01]  /*03a0*/  BSSY.RECONVERGENT B0, `(.L_x_4) ;  /* 0x0000005000007945 */ /* 0x000fe20003800200 */
[----:B------:R-:W-:Y:S02]  /*03b0*/  FSEL R12, R14, RZ, P0 ;  /* 0x000000ff0e0c7208 */ /* 0x000fe40000000000 */
[----:B------:R-:W-:Y:S02]  /*03c0*/  FSEL R13, R15, 1.875, P0 ;  /* 0x3ff000000f0d7808 */ /* 0x000fe40000000000 */
[----:B------:R-:W-:-:S07]  /*03d0*/  MOV R32, 0x3f0 ;  /* 0x000003f000207802 */ /* 0x000fce0000000f00 */
[----:B------:R-:W-:Y:S05]  /*03e0*/  CALL.REL.NOINC `($_Z23kMeansClusterAssignmentPKfS0_PiS0_S0_$__internal_accurate_pow) ;  /* 0x0000000c00087944 */ /* 0x000fea0003c00000 */
[----:B------:R-:W-:Y:S05]  /*03f0*/  BSYNC.RECONVERGENT B0 ;  /* 0x0000000000007941 */ /* 0x000fea0003800200 */
.L_x_4:
[----:B------:R-:W-:Y:S01]  /*0400*/  DADD R14, R36, 2 ;  /* 0x40000000240e7429 */ /* 0x000fe20000000000 */
[C---:B------:R-:W-:Y:S01]  /*0410*/  FSETP.NEU.AND P1, PT, R0.reuse, RZ, PT ;  /* 0x000000ff0000720b */ /* 0x040fe20003f2d000 */
[----:B------:R-:W-:Y:S01]  /*0420*/  BSSY.RECONVERGENT B0, `(.L_x_5) ;  /* 0x000000d000007945 */ /* 0x000fe20003800200 */
[----:B------:R-:W-:Y:S02]  /*0430*/  FSETP.NEU.AND P0, PT, R0, 1, PT ;  /* 0x3f8000000000780b */ /* 0x000fe40003f0d000 */
[----:B------:R-:W-:Y:S02]  /*0440*/  FSEL R2, R3, RZ, P1 ;  /* 0x000000ff03027208 */ /* 0x000fe40000800000 */
[----:B------:R-:W-:-:S03]  /*0450*/  FSEL R3, R16, RZ, P1 ;  /* 0x000000ff10037208 */ /* 0x000fc60000800000 */
[----:B------:R-:W-:-:S04]  /*0460*/  LOP3.LUT R14, R15, 0x7ff00000, RZ, 0xc0, !PT ;  /* 0x7ff000000f0e7812 */ /* 0x000fc800078ec0ff */
[----:B------:R-:W-:-:S13]  /*0470*/  ISETP.NE.AND P2, PT, R14, 0x7ff00000, PT ;  /* 0x7ff000000e00780c */ /* 0x000fda0003f45270 */
[----:B------:R-:W-:Y:S05]  /*0480*/  @P2 BRA `(.L_x_6) ;  /* 0x0000000000182947 */ /* 0x000fea0003800000 */
[----:B------:R-:W-:-:S13]  /*0490*/  FSETP.NAN.AND P1, PT, R0, R0, PT ;  /* 0x000000000000720b */ /* 0x000fda0003f28000 */
[----:B------:R-:W-:Y:S01]  /*04a0*/  @P1 DADD R2, R36, 2 ;  /* 0x4000000024021429 */ /* 0x000fe20000000000 */
[----:B------:R-:W-:Y:S10]  /*04b0*/  @P1 BRA `(.L_x_6) ;  /* 0x00000000000c1947 */ /* 0x000ff40003800000 */
[----:B------:R-:W-:-:S14]  /*04c0*/  DSETP.NEU.AND P1, PT, |R36|, +INF , PT ;  /* 0x7ff000002400742a */ /* 0x000fdc0003f2d200 */
[----:B------:R-:W-:Y:S02]  /*04d0*/  @!P1 IMAD.MOV.U32 R2, RZ, RZ, 0x0 ;  /* 0x00000000ff029424 */ /* 0x000fe400078e00ff */
[----:B------:R-:W-:-:S07]  /*04e0*/  @!P1 IMAD.MOV.U32 R3, RZ, RZ, 0x7ff00000 ;  /* 0x7ff00000ff039424 */ /* 0x000fce00078e00ff */
.L_x_6:
[----:B------:R-:W-:Y:S05]  /*04f0*/  BSYNC.RECONVERGENT B0 ;  /* 0x0000000000007941 */ /* 0x000fea0003800200 */
.L_x_5:
[----:B------:R-:W-:Y:S01]  /*0500*/  FSEL R16, R2, RZ, P0 ;  /* 0x000000ff02107208 */ /* 0x000fe20000000000 */
[----:B------:R-:W-:Y:S01]  /*0510*/  IMAD.MOV.U32 R15, RZ, RZ, 0x3fd80000 ;  /* 0x3fd80000ff0f7424 */ /* 0x000fe200078e00ff */
[----:B------:R-:W-:Y:S01]  /*0520*/  FSEL R17, R3, 1.875, P0 ;  /* 0x3ff0000003117808 */ /* 0x000fe20000000000 */
[----:B------:R-:W-:Y:S01]  /*0530*/  BSSY.RECONVERGENT B0, `(.L_x_7) ;  /* 0x0000019000007945 */ /* 0x000fe20003800200 */
[----:B------:R-:W-:-:S04]  /*0540*/  MOV R14, 0x0 ;  /* 0x00000000000e7802 */ /* 0x000fc80000000f00 */
[----:B------:R-:W-:-:S06]  /*0550*/  DADD R16, R12, R16 ;  /* 0x000000000c107229 */ /* 0x000fcc0000000010 */
[----:B------:R-:W0:Y:S04]  /*0560*/  MUFU.RSQ64H R13, R17 ;  /* 0x00000011000d7308 */ /* 0x000e280000001c00 */
[----:B------:R-:W-:-:S05]  /*0570*/  VIADD R12, R17, 0xfcb00000 ;  /* 0xfcb00000110c7836 */ /* 0x000fca0000000000 */
[----:B------:R-:W-:Y:S01]  /*0580*/  ISETP.GE.U32.AND P0, PT, R12, 0x7ca00000, PT ;  /* 0x7ca000000c00780c */ /* 0x000fe20003f06070 */
[----:B0-----:R-:W-:-:S08]  /*0590*/  DMUL R2, R12, R12 ;  /* 0x0000000c0c027228 */ /* 0x001fd00000000000 */
[----:B------:R-:W-:-:S08]  /*05a0*/  DFMA R2, R16, -R2, 1 ;  /* 0x3ff000001002742b */ /* 0x000fd00000000802 */
[----:B------:R-:W-:Y:S02]  /*05b0*/  DFMA R14, R2, R14, 0.5 ;  /* 0x3fe00000020e742b */ /* 0x000fe4000000000e */
[----:B------:R-:W-:-:S08]  /*05c0*/  DMUL R2, R12, R2 ;  /* 0x000000020c027228 */ /* 0x000fd00000000000 */
[----:B------:R-:W-:-:S08]  /*05d0*/  DFMA R22, R14, R2, R12 ;  /* 0x000000020e16722b */ /* 0x000fd0000000000c */
[----:B------:R-:W-:Y:S02]  /*05e0*/  DMUL R14, R16, R22 ;  /* 0x00000016100e7228 */ /* 0x000fe40000000000 */
[----:B------:R-:W-:Y:S02]  /*05f0*/  VIADD R3, R23, 0xfff00000 ;  /* 0xfff0000017037836 */ /* 0x000fe40000000000 */
[----:B------:R-:W-:-:S04]  /*0600*/  IMAD.MOV.U32 R2, RZ, RZ, R22 ;  /* 0x000000ffff027224 */ /* 0x000fc800078e0016 */
[----:B------:R-:W-:-:S08]  /*0610*/  DFMA R18, R14, -R14, R16 ;  /* 0x8000000e0e12722b */ /* 0x000fd00000000010 */
[----:B------:R-:W-:Y:S01]  /*0620*/  DFMA R20, R18, R2, R14 ;  /* 0x000000021214722b */ /* 0x000fe2000000000e */
[----:B------:R-:W-:Y:S10]  /*0630*/  @!P0 BRA `(.L_x_8) ;  /* 0x0000000000208947 */ /* 0x000ff40003800000 */
[----:B------:R-:W-:Y:S01]  /*0640*/  IMAD.MOV.U32 R2, RZ, RZ, R16 ;  /* 0x000000ffff027224 */ /* 0x000fe200078e0010 */
[----:B------:R-:W-:Y:S01]  /*0650*/  MOV R16, R12 ;  /* 0x0000000c00107202 */ /* 0x000fe20000000f00 */
[----:B------:R-:W-:Y:S01]  /*0660*/  IMAD.MOV.U32 R13, RZ, RZ, R17 ;  /* 0x000000ffff0d7224 */ /* 0x000fe200078e0011 */
[----:B------:R-:W-:Y:S01]  /*0670*/  MOV R12, 0x6c0 ;  /* 0x000006c0000c7802 */ /* 0x000fe20000000f00 */
[----:B------:R-:W-:Y:S02]  /*0680*/  IMAD.MOV.U32 R0, RZ, RZ, R22 ;  /* 0x000000ffff007224 */ /* 0x000fe400078e0016 */
[----:B------:R-:W-:Y:S02]  /*0690*/  IMAD.MOV.U32 R21, RZ, RZ, R15 ;  /* 0x000000ffff157224 */ /* 0x000fe400078e000f */
[----:B------:R-:W-:-:S07]  /*06a0*/  IMAD.MOV.U32 R17, RZ, RZ, R3 ;  /* 0x000000ffff117224 */ /* 0x000fce00078e0003 */
[----:B------:R-:W-:Y:S05]  /*06b0*/  CALL.REL.NOINC `($__internal_0_$__cuda_sm20_dsqrt_rn_f64_mediumpath_v1) ;  /* 0x0000000400a47944 */ /* 0x000fea0003c00000 */
.L_x_8:
[----:B------:R-:W-:Y:S05]  /*06c0*/  BSYNC.RECONVERGENT B0 ;  /* 0x0000000000007941 */ /* 0x000fea0003800200 */
.L_x_7:
[----:B------:R-:W2:Y:S04]  /*06d0*/  LDG.E R3, desc[UR8][R8.64] ;  /* 0x0000000808037981 */ /* 0x000ea8000c1e1900 */
[----:B------:R0:W5:Y:S01]  /*06e0*/  LDG.E R2, desc[UR8][R10.64] ;  /* 0x000000080a027981 */ /* 0x000162000c1e1900 */
[----:B------:R-:W1:Y:S01]  /*06f0*/  F2F.F32.F64 R20, R20 ;  /* 0x0000001400147310 */ /* 0x000e620000301000 */
[----:B------:R-:W-:Y:S01]  /*0700*/  BSSY.RECONVERGENT B0, `(.L_x_9) ;  /* 0x000000a000007945 */ /* 0x000fe20003800200 */
[----:B------:R-:W-:Y:S02]  /*0710*/  MOV R32, 0x7a0 ;  /* 0x000007a000207802 */ /* 0x000fe40000000f00 */
[----:B-1----:R-:W-:-:S04]  /*0720*/  FSETP.GT.AND P0, PT, R33, R20, PT ;  /* 0x000000142100720b */ /* 0x002fc80003f04000 */
[----:B------:R-:W-:Y:S02]  /*0730*/  FSEL R33, R20, R33, P0 ;  /* 0x0000002114217208 */ /* 0x000fe40000000000 */
[----:B------:R-:W-:Y:S01]  /*0740*/  SEL R35, R4, R35, P0 ;  /* 0x0000002304237207 */ /* 0x000fe20000000000 */
[----:B--2---:R-:W-:-:S04]  /*0750*/  FADD R0, R6, -R3 ;  /* 0x8000000306007221 */ /* 0x004fc80000000000 */
[----:B------:R-:W1:Y:S02]  /*0760*/  F2F.F64.F32 R12, R0 ;  /* 0x00000000000c7310 */ /* 0x000e640000201800 */
[----:B-1----:R-:W-:-:S10]  /*0770*/  DADD R16, -RZ, |R12| ;  /* 0x00000000ff107229 */ /* 0x002fd4000000050c */
[----:B0-----:R-:W-:-:S07]  /*0780*/  IMAD.MOV.U32 R3, RZ, RZ, R17 ;  /* 0x000000ffff037224 */ /* 0x001fce00078e0011 */
[----:B-----5:R-:W-:Y:S05]  /*0790*/  CALL.REL.NOINC `($_Z23kMeansClusterAssignmentPKfS0_PiS0_S0_$__internal_accurate_pow) ;  /* 0x00000008001c7944 */ /* 0x020fea0003c00000 */
[----:B------:R-:W-:Y:S05]  /*07a0*/  BSYNC.RECONVERGENT B0 ;  /* 0x0000000000007941 */ /* 0x000fea0003800200 */
.L_x_9:
[----:B------:R-:W-:Y:S01]  /*07b0*/  DADD R14, R12, 2 ;  /* 0x400000000c0e7429 */ /* 0x000fe20000000000 */
[----:B------:R-:W-:Y:S01]  /*07c0*/  FSETP.NEU.AND P0, PT, R0, RZ, PT ;  /* 0x000000ff0000720b */ /* 0x000fe20003f0d000 */
[----:B------:R-:W-:Y:S08]  /*07d0*/  BSSY.RECONVERGENT B0, `(.L_x_10) ;  /* 0x000000e000007945 */ /* 0x000ff00003800200 */
[----:B------:R-:W-:-:S02]  /*07e0*/  LOP3.LUT R14, R15, 0x7ff00000, RZ, 0xc0, !PT ;  /* 0x7ff000000f0e7812 */ /* 0x000fc400078ec0ff */
[----:B------:R-:W-:Y:S02]  /*07f0*/  FSEL R15, R16, RZ, P0 ;  /* 0x000000ff100f7208 */ /* 0x000fe40000000000 */
[----:B------:R-:W-:Y:S02]  /*0800*/  ISETP.NE.AND P1, PT, R14, 0x7ff00000, PT ;  /* 0x7ff000000e00780c */ /* 0x000fe40003f25270 */
[----:B------:R-:W-:-:S11]  /*0810*/  FSEL R14, R3, RZ, P0 ;  /* 0x000000ff030e7208 */ /* 0x000fd60000000000 */
[----:B------:R-:W-:Y:S05]  /*0820*/  @P1 BRA `(.L_x_11) ;  /* 0x0000000000201947 */ /* 0x000fea0003800000 */
[----:B------:R-:W-:-:S13]  /*0830*/  FSETP.NAN.AND P0, PT, R0, R0, PT ;  /* 0x000000000000720b */ /* 0x000fda0003f08000 */
[----:B------:R-:W-:Y:S05]  /*0840*/  @P0 BRA `(.L_x_12) ;  /* 0x0000000000140947 */ /* 0x000fea0003800000 */
[----:B------:R-:W-:-:S14]  /*0850*/  DSETP.NEU.AND P0, PT, |R12|, +INF , PT ;  /* 0x7ff000000c00742a */ /* 0x000fdc0003f0d200 */
[----:B------:R-:W-:Y:S05]  /*0860*/  @P0 BRA `(.L_x_11) ;  /* 0x0000000000100947 */ /* 0x000fea0003800000 */
[----:B------:R-:W-:Y:S02]  /*0870*/  IMAD.MOV.U32 R14, RZ, RZ, 0x0 ;  /* 0x00000000ff0e7424 */ /* 0x000fe400078e00ff */
[----:B------:R-:W-:Y:S01]  /*0880*/  IMAD.MOV.U32 R15, RZ, RZ, 0x7ff00000 ;  /* 0x7ff00000ff0f7424 */ /* 0x000fe200078e00ff */
[----:B------:R-:W-:Y:S06]  /*0890*/  BRA `(.L_x_11) ;  /* 0x0000000000047947 */ /* 0x000fec0003800000 */
.L_x_12:
[----:B------:R-:W-:-:S11]  /*08a0*/  DADD R14, R12, 2 ;  /* 0x400000000c0e7429 */ /* 0x000fd60000000000 */
.L_x_11:
[----:B------:R-:W-:Y:S05]  /*08b0*/  BSYNC.RECONVERGENT B0 ;  /* 0x0000000000007941 */ /* 0x000fea0003800200 */
.L_x_10:
[----:B------:R-:W-:Y:S01]  /*08c0*/  FADD R2, R5, -R2 ;  /* 0x8000000205027221 */ /* 0x000fe20000000000 */
[----:B------:R-:W-:Y:S01]  /*08d0*/  FSETP.NEU.AND P0, PT, R0, 1, PT ;  /* 0x3f8000000000780b */ /* 0x000fe20003f0d000 */
[----:B------:R-:W-:Y:S01]  /*08e0*/  BSSY.RECONVERGENT B0, `(.L_x_13) ;  /* 0x0000008000007945 */ /* 0x000fe20003800200 */
[----:B------:R-:W-:Y:S01]  /*08f0*/  MOV R32, 0x960 ;  /* 0x0000096000207802 */ /* 0x000fe20000000f00 */
[----:B------:R-:W0:Y:S01]  /*0900*/  F2F.F64.F32 R12, R2 ;  /* 0x00000002000c7310 */ /* 0x000e220000201800 */
[----:B------:R-:W-:Y:S02]  /*0910*/  FSEL R36, R14, RZ, P0 ;  /* 0x000000ff0e247208 */ /* 0x000fe40000000000 */
[----:B------:R-:W-:Y:S01]  /*0920*/  FSEL R37, R15, 1.875, P0 ;  /* 0x3ff000000f257808 */ /* 0x000fe20000000000 */
[----:B0-----:R-:W-:-:S10]  /*0930*/  DADD R16, -RZ, |R12| ;  /* 0x00000000ff107229 */ /* 0x001fd4000000050c */
[----:B------:R-:W-:-:S07]  /*0940*/  IMAD.MOV.U32 R3, RZ, RZ, R17 ;  /* 0x000000ffff037224 */ /* 0x000fce00078e0011 */
[----:B------:R-:W-:Y:S05]  /*0950*/  CALL.REL.NOINC `($_Z23kMeansClusterAssignmentPKfS0_PiS0_S0_$__internal_accurate_pow) ;  /* 0x0000000400ac7944 */ /* 0x000fea0003c00000 */
[----:B------:R-:W-:Y:S05]  /*0960*/  BSYNC.RECONVERGENT B0 ;  /* 0x0000000000007941 */ /* 0x000fea0003800200 */
.L_x_13:
        /* <DEDUP_REMOVED lines=15> */
.L_x_16:
[----:B------:R-:W-:-:S11]  /*0a60*/  DADD R14, R12, 2 ;  /* 0x400000000c0e7429 */ /* 0x000fd60000000000 */
.L_x_15:
[----:B------:R-:W-:Y:S05]  /*0a70*/  BSYNC.RECONVERGENT B0 ;  /* 0x0000000000007941 */ /* 0x000fea0003800200 */
.L_x_14:
[----:B------:R-:W-:Y:S01]  /*0a80*/  FSETP.NEU.AND P0, PT, R2, 1, PT ;  /* 0x3f8000000200780b */ /* 0x000fe20003f0d000 */
[----:B------:R-:W-:Y:S01]  /*0a90*/  IMAD.MOV.U32 R16, RZ, RZ, 0x0 ;  /* 0x00000000ff107424 */ /* 0x000fe200078e00ff */
[----:B------:R-:W-:Y:S01]  /*0aa0*/  BSSY.RECONVERGENT B0, `(.L_x_17) ;  /* 0x000001b000007945 */ /* 0x000fe20003800200 */
[----:B------:R-:W-:Y:S01]  /*0ab0*/  IMAD.MOV.U32 R17, RZ, RZ, 0x3fd80000 ;  /* 0x3fd80000ff117424 */ /* 0x000fe200078e00ff */
[----:B------:R-:W-:Y:S02]  /*0ac0*/  FSEL R2, R14, RZ, P0 ;  /* 0x000000ff0e027208 */ /* 0x000fe40000000000 */
[----:B------:R-:W-:-:S06]  /*0ad0*/  FSEL R3, R15, 1.875, P0 ;  /* 0x3ff000000f037808 */ /* 0x000fcc0000000000 */
[----:B------:R-:W-:-:S06]  /*0ae0*/  DADD R2, R36, R2 ;  /* 0x0000000024027229 */ /* 0x000fcc0000000002 */
[----:B------:R-:W0:Y:S04]  /*0af0*/  MUFU.RSQ64H R13, R3 ;  /* 0x00000003000d7308 */ /* 0x000e280000001c00 */
[----:B------:R-:W-:-:S04]  /*0b00*/  IADD3 R12, PT, PT, R3, -0x3500000, RZ ;  /* 0xfcb00000030c7810 */ /* 0x000fc80007ffe0ff */
[----:B------:R-:W-:Y:S02]  /*0b10*/  ISETP.GE.U32.AND P0, PT, R12, 0x7ca00000, PT ;  /* 0x7ca000000c00780c */ /* 0x000fe40003f06070 */
        /* <DEDUP_REMOVED lines=19> */
.L_x_18:
[----:B------:R-:W-:Y:S05]  /*0c50*/  BSYNC.RECONVERGENT B0 ;  /* 0x0000000000007941 */ /* 0x000fea0003800200 */
.L_x_17:
[----:B------:R-:W0:Y:S01]  /*0c60*/  F2F.F32.F64 R20, R20 ;  /* 0x0000001400147310 */ /* 0x000e220000301000 */
[----:B------:R-:W-:Y:S02]  /*0c70*/  IADD3 R10, P2, PT, R10, 0x8, RZ ;  /* 0x000000080a0a7810 */ /* 0x000fe40007f5e0ff */
[----:B------:R-:W-:-:S03]  /*0c80*/  IADD3 R8, P3, PT, R8, 0x8, RZ ;  /* 0x0000000808087810 */ /* 0x000fc60007f7e0ff */
[----:B------:R-:W-:Y:S02]  /*0c90*/  IMAD.X R11, RZ, RZ, R11, P2 ;  /* 0x000000ffff0b7224 */ /* 0x000fe400010e060b */
[----:B------:R-:W-:Y:S01]  /*0ca0*/  IMAD.X R9, RZ, RZ, R9, P3 ;  /* 0x000000ffff097224 */ /* 0x000fe200018e0609 */
[----:B0-----:R-:W-:-:S04]  /*0cb0*/  FSETP.GT.AND P0, PT, R33, R20, PT ;  /* 0x000000142100720b */ /* 0x001fc80003f04000 */
[----:B------:R-:W-:-:S09]  /*0cc0*/  FSEL R33, R20, R33, P0 ;  /* 0x0000002114217208 */ /* 0x000fd20000000000 */
[C---:B------:R-:W-:Y:S02]  /*0cd0*/  @P0 VIADD R35, R4.reuse, 0x1 ;  /* 0x0000000104230836 */ /* 0x040fe40000000000 */
[----:B------:R-:W-:-:S05]  /*0ce0*/  VIADD R4, R4, 0x2 ;  /* 0x0000000204047836 */ /* 0x000fca0000000000 */
[----:B------:R-:W-:-:S13]  /*0cf0*/  ISETP.NE.AND P1, PT, R4, 0xa, PT ;  /* 0x0000000a0400780c */ /* 0x000fda0003f25270 */
[----:B------:R-:W-:Y:S05]  /*0d00*/  @P1 BRA `(.L_x_19) ;  /* 0xfffffff400281947 */ /* 0x000fea000383ffff */
[----:B------:R-:W0:Y:S02]  /*0d10*/  LDC.64 R2, c[0x0][0x390] ;  /* 0x0000e400ff027b82 */ /* 0x000e240000000a00 */
[----:B0-----:R-:W-:-:S05]  /*0d20*/  IMAD.WIDE R2, R7, 0x4, R2 ;  /* 0x0000000407027825 */ /* 0x001fca00078e0202 */
[----:B------:R-:W-:Y:S01]  /*0d30*/  STG.E desc[UR8][R2.64], R35 ;  /* 0x0000002302007986 */ /* 0x000fe2000c101908 */
[----:B------:R-:W-:Y:S05]  /*0d40*/  EXIT ;  /* 0x000000000000794d */ /* 0x000fea0003800000 */
        .weak           $__internal_0_$__cuda_sm20_dsqrt_rn_f64_mediumpath_v1
        .type           $__internal_0_$__cuda_sm20_dsqrt_rn_f64_mediumpath_v1,@function
        .size           $__internal_0_$__cuda_sm20_dsqrt_rn_f64_mediumpath_v1,($_Z23kMeansClusterAssignmentPKfS0_PiS0_S0_$__internal_accurate_pow - $__internal_0_$__cuda_sm20_dsqrt_rn_f64_mediumpath_v1)
$__internal_0_$__cuda_sm20_dsqrt_rn_f64_mediumpath_v1:
[----:B------:R-:W-:Y:S01]  /*0d50*/  ISETP.GE.U32.AND P0, PT, R16, -0x3400000, PT ;  /* 0xfcc000001000780c */ /* 0x000fe20003f06070 */
[----:B------:R-:W-:Y:S01]  /*0d60*/  BSSY.RECONVERGENT B1, `(.L_x_20) ;  /* 0x0000026000017945 */ /* 0x000fe20003800200 */
[----:B------:R-:W-:Y:S01]  /*0d70*/  MOV R3, R13 ;  /* 0x0000000d00037202 */ /* 0x000fe20000000f00 */
[----:B------:R-:W-:Y:S02]  /*0d80*/  IMAD.MOV.U32 R16, RZ, RZ, R0 ;  /* 0x000000ffff107224 */ /* 0x000fe400078e0000 */
[----:B------:R-:W-:-:S08]  /*0d90*/  IMAD.MOV.U32 R15, RZ, RZ, R21 ;  /* 0x000000ffff0f7224 */ /* 0x000fd000078e0015 */
[----:B------:R-:W-:Y:S05]  /*0da0*/  @!P0 BRA `(.L_x_21) ;  /* 0x0000000000208947 */ /* 0x000fea0003800000 */
[----:B------:R-:W-:-:S10]  /*0db0*/  DFMA.RM R18, R18, R16, R14 ;  /* 0x000000101212722b */ /* 0x000fd4000000400e */
[----:B------:R-:W-:-:S05]  /*0dc0*/  IADD3 R14, P0, PT, R18, 0x1, RZ ;  /* 0x00000001120e7810 */ /* 0x000fca0007f1e0ff */
[----:B------:R-:W-:-:S06]  /*0dd0*/  IMAD.X R15, RZ, RZ, R19, P0 ;  /* 0x000000ffff0f7224 */ /* 0x000fcc00000e0613 */
[----:B------:R-:W-:-:S08]  /*0de0*/  DFMA.RP R2, -R18, R14, R2 ;  /* 0x0000000e1202722b */ /* 0x000fd00000008102 */
[----:B------:R-:W-:-:S06]  /*0df0*/  DSETP.GT.AND P0, PT, R2, RZ, PT ;  /* 0x000000ff0200722a */ /* 0x000fcc0003f04000 */
[----:B------:R-:W-:Y:S02]  /*0e00*/  FSEL R14, R14, R18, P0 ;  /* 0x000000120e0e7208 */ /* 0x000fe40000000000 */
[----:B------:R-:W-:Y:S01]  /*0e10*/  FSEL R15, R15, R19, P0 ;  /* 0x000000130f0f7208 */ /* 0x000fe20000000000 */
[----:B------:R-:W-:Y:S06]  /*0e20*/  BRA `(.L_x_22) ;  /* 0x0000000000647947 */ /* 0x000fec0003800000 */
.L_x_21:
[----:B------:R-:W-:-:S14]  /*0e30*/  DSETP.NE.AND P0, PT, R2, RZ, PT ;  /* 0x000000ff0200722a */ /* 0x000fdc0003f05000 */
[----:B------:R-:W-:Y:S05]  /*0e40*/  @!P0 BRA `(.L_x_23) ;  /* 0x0000000000588947 */ /* 0x000fea0003800000 */
[----:B------:R-:W-:-:S13]  /*0e50*/  ISETP.GE.AND P0, PT, R3, RZ, PT ;  /* 0x000000ff0300720c */ /* 0x000fda0003f06270 */
[----:B------:R-:W-:Y:S02]  /*0e60*/  @!P0 IMAD.MOV.U32 R14, RZ, RZ, 0x0 ;  /* 0x00000000ff0e8424 */ /* 0x000fe400078e00ff */
[----:B------:R-:W-:Y:S01]  /*0e70*/  @!P0 IMAD.MOV.U32 R15, RZ, RZ, -0x80000 ;  /* 0xfff80000ff0f8424 */ /* 0x000fe200078e00ff */
[----:B------:R-:W-:Y:S06]  /*0e80*/  @!P0 BRA `(.L_x_22) ;  /* 0x00000000004c8947 */ /* 0x000fec0003800000 */
[----:B------:R-:W-:-:S13]  /*0e90*/  ISETP.GT.AND P0, PT, R3, 0x7fefffff, PT ;  /* 0x7fefffff0300780c */ /* 0x000fda0003f04270 */
[----:B------:R-:W-:Y:S05]  /*0ea0*/  @P0 BRA `(.L_x_23) ;  /* 0x0000000000400947 */ /* 0x000fea0003800000 */
[----:B------:R-:W-:Y:S01]  /*0eb0*/  DMUL R2, R2, 8.11296384146066816958e+31 ;  /* 0x4690000002027828 */ /* 0x000fe20000000000 */
[----:B------:R-:W-:Y:S01]  /*0ec0*/  IMAD.MOV.U32 R14, RZ, RZ, RZ ;  /* 0x000000ffff0e7224 */ /* 0x000fe200078e00ff */
[----:B------:R-:W-:Y:S01]  /*0ed0*/  MOV R18, 0x0 ;  /* 0x0000000000127802 */ /* 0x000fe20000000f00 */
[----:B------:R-:W-:-:S03]  /*0ee0*/  IMAD.MOV.U32 R19, RZ, RZ, 0x3fd80000 ;  /* 0x3fd80000ff137424 */ /* 0x000fc600078e00ff */
[----:B------:R-:W0:Y:S02]  /*0ef0*/  MUFU.RSQ64H R15, R3 ;  /* 0x00000003000f7308 */ /* 0x000e240000001c00 */
[----:B0-----:R-:W-:-:S08]  /*0f00*/  DMUL R16, R14, R14 ;  /* 0x0000000e0e107228 */ /* 0x001fd00000000000 */
[----:B------:R-:W-:-:S08]  /*0f10*/  DFMA R16, R2, -R16, 1 ;  /* 0x3ff000000210742b */ /* 0x000fd00000000810 */
[----:B------:R-:W-:Y:S02]  /*0f20*/  DFMA R18, R16, R18, 0.5 ;  /* 0x3fe000001012742b */ /* 0x000fe40000000012 */
[----:B------:R-:W-:-:S08]  /*0f30*/  DMUL R16, R14, R16 ;  /* 0x000000100e107228 */ /* 0x000fd00000000000 */
[----:B------:R-:W-:-:S08]  /*0f40*/  DFMA R16, R18, R16, R14 ;  /* 0x000000101210722b */ /* 0x000fd0000000000e */
[----:B------:R-:W-:Y:S02]  /*0f50*/  DMUL R14, R2, R16 ;  /* 0x00000010020e7228 */ /* 0x000fe40000000000 */
[----:B------:R-:W-:-:S06]  /*0f60*/  VIADD R17, R17, 0xfff00000 ;  /* 0xfff0000011117836 */ /* 0x000fcc0000000000 */
[----:B------:R-:W-:-:S08]  /*0f70*/  DFMA R18, R14, -R14, R2 ;  /* 0x8000000e0e12722b */ /* 0x000fd00000000002 */
[----:B------:R-:W-:-:S10]  /*0f80*/  DFMA R14, R16, R18, R14 ;  /* 0x00000012100e722b */ /* 0x000fd4000000000e */
[----:B------:R-:W-:Y:S01]  /*0f90*/  VIADD R15, R15, 0xfcb00000 ;  /* 0xfcb000000f0f7836 */ /* 0x000fe20000000000 */
[----:B------:R-:W-:Y:S06]  /*0fa0*/  BRA `(.L_x_22) ;  /* 0x0000000000047947 */ /* 0x000fec0003800000 */
.L_x_23:
[----:B------:R-:W-:-:S11]  /*0fb0*/  DADD R14, R2, R2 ;  /* 0x00000000020e7229 */ /* 0x000fd60000000002 */
.L_x_22:
[----:B------:R-:W-:Y:S05]  /*0fc0*/  BSYNC.RECONVERGENT B1 ;  /* 0x0000000000017941 */ /* 0x000fea0003800200 */
.L_x_20:
[----:B------:R-:W-:Y:S02]  /*0fd0*/  IMAD.MOV.U32 R13, RZ, RZ, 0x0 ;  /* 0x00000000ff0d7424 */ /* 0x000fe400078e00ff */
[----:B------:R-:W-:Y:S02]  /*0fe0*/  IMAD.MOV.U32 R20, RZ, RZ, R14 ;  /* 0x000000ffff147224 */ /* 0x000fe400078e000e */
[----:B------:R-:W-:Y:S01]  /*0ff0*/  IMAD.MOV.U32 R21, RZ, RZ, R15 ;  /* 0x000000ffff157224 */ /* 0x000fe200078e000f */
[----:B------:R-:W-:Y:S06]  /*1000*/  RET.REL.NODEC R12 `(_Z23kMeansClusterAssignmentPKfS0_PiS0_S0_) ;  /* 0xffffffec0cfc7950 */ /* 0x000fec0003c3ffff */
        .type           $_Z23kMeansClusterAssignmentPKfS0_PiS0_S0_$__internal_accurate_pow,@function
        .size           $_Z23kMeansClusterAssignmentPKfS0_PiS0_S0_$__internal_accurate_pow,(.L_x_27 - $_Z23kMeansClusterAssignmentPKfS0_PiS0_S0_$__internal_accurate_pow)
$_Z23kMeansClusterAssignmentPKfS0_PiS0_S0_$__internal_accurate_pow:
[----:B------:R-:W-:Y:S01]  /*1010*/  ISETP.GT.U32.AND P0, PT, R3, 0xfffff, PT ;  /* 0x000fffff0300780c */ /* 0x000fe20003f04070 */
[--C-:B------:R-:W-:Y:S01]  /*1020*/  IMAD.MOV.U32 R15, RZ, RZ, R3.reuse ;  /* 0x000000ffff0f7224 */ /* 0x100fe200078e0003 */
[----:B------:R-:W-:Y:S01]  /*1030*/  MOV R14, R16 ;  /* 0x00000010000e7202 */ /* 0x000fe20000000f00 */
[--C-:B------:R-:W-:Y:S01]  /*1040*/  IMAD.MOV.U32 R17, RZ, RZ, R3.reuse ;  /* 0x000000ffff117224 */ /* 0x100fe200078e0003 */
[----:B------:R-:W-:Y:S01]  /*1050*/  UMOV UR4, 0x7d2cafe2 ;  /* 0x7d2cafe200047882 */ /* 0x000fe20000000000 */
[----:B------:R-:W-:Y:S01]  /*1060*/  IMAD.MOV.U32 R20, RZ, RZ, 0x41ad3b5a ;  /* 0x41ad3b5aff147424 */ /* 0x000fe200078e00ff */
[----:B------:R-:W-:Y:S01]  /*1070*/  UMOV UR5, 0x3eb0f5ff ;  /* 0x3eb0f5ff00057882 */ /* 0x000fe20000000000 */
[----:B------:R-:W-:Y:S01]  /*1080*/  IMAD.MOV.U32 R21, RZ, RZ, 0x3ed0f5d2 ;  /* 0x3ed0f5d2ff157424 */ /* 0x000fe200078e00ff */
[----:B------:R-:W-:Y:S01]  /*1090*/  SHF.R.U32.HI R3, RZ, 0x14, R3 ;  /* 0x00000014ff037819 */ /* 0x000fe20000011603 */
[----:B------:R-:W-:Y:S01]  /*10a0*/  UMOV UR6, 0x3b39803f ;  /* 0x3b39803f00067882 */ /* 0x000fe20000000000 */
[----:B------:R-:W-:-:S03]  /*10b0*/  UMOV UR7, 0x3c7abc9e ;  /* 0x3c7abc9e00077882 */ /* 0x000fc60000000000 */
[----:B------:R-:W-:-:S10]  /*10c0*/  @!P0 DMUL R14, R14, 1.80143985094819840000e+16 ;  /* 0x435000000e0e8828 */ /* 0x000fd40000000000 */
[----:B------:R-:W-:Y:S01]  /*10d0*/  @!P0 IMAD.MOV.U32 R17, RZ, RZ, R15 ;  /* 0x000000ffff118224 */ /* 0x000fe200078e000f */
[----:B------:R-:W-:Y:S01]  /*10e0*/  @!P0 LEA.HI R3, R15, 0xffffffca, RZ, 0xc ;  /* 0xffffffca0f038811 */ /* 0x000fe200078f60ff */
[----:B------:R-:W-:Y:S02]  /*10f0*/  @!P0 IMAD.MOV.U32 R16, RZ, RZ, R14 ;  /* 0x000000ffff108224 */ /* 0x000fe400078e000e */
[----:B------:R-:W-:Y:S01]  /*1100*/  IMAD.MOV.U32 R15, RZ, RZ, 0x43300000 ;  /* 0x43300000ff0f7424 */ /* 0x000fe200078e00ff */
[----:B------:R-:W-:Y:S01]  /*1110*/  LOP3.LUT R17, R17, 0x800fffff, RZ, 0xc0, !PT ;  /* 0x800fffff11117812 */ /* 0x000fe200078ec0ff */
[----:B------:R-:W-:Y:S02]  /*1120*/  IMAD.MOV.U32 R18, RZ, RZ, R16 ;  /* 0x000000ffff127224 */ /* 0x000fe400078e0010 */
[----:B------:R-:W-:Y:S01]  /*1130*/  IMAD.MOV.U32 R16, RZ, RZ, RZ ;  /* 0x000000ffff107224 */ /* 0x000fe200078e00ff */
[----:B------:R-:W-:Y:S01]  /*1140*/  LOP3.LUT R19, R17, 0x3ff00000, RZ, 0xfc, !PT ;  /* 0x3ff0000011137812 */ /* 0x000fe200078efcff */
[----:B------:R-:W-:-:S03]  /*1150*/  VIADD R14, R3, 0xfffffc01 ;  /* 0xfffffc01030e7836 */ /* 0x000fc60000000000 */
[----:B------:R-:W-:-:S13]  /*1160*/  ISETP.GE.U32.AND P1, PT, R19, 0x3ff6a09f, PT ;  /* 0x3ff6a09f1300780c */ /* 0x000fda0003f26070 */
[----:B------:R-:W-:Y:S01]  /*1170*/  @P1 VIADD R17, R19, 0xfff00000 ;  /* 0xfff0000013111836 */ /* 0x000fe20000000000 */
[----:B------:R-:W-:-:S04]  /*1180*/  @P1 IADD3 R14, PT, PT, R3, -0x3fe, RZ ;  /* 0xfffffc02030e1810 */ /* 0x000fc80007ffe0ff */
[----:B------:R-:W-:Y:S02]  /*1190*/  @P1 MOV R19, R17 ;  /* 0x0000001100131202 */ /* 0x000fe40000000f00 */
[----:B------:R-:W-:-:S04]  /*11a0*/  LOP3.LUT R14, R14, 0x80000000, RZ, 0x3c, !PT ;  /* 0x800000000e0e7812 */ /* 0x000fc800078e3cff */
[C---:B------:R-:W-:Y:S02]  /*11b0*/  DADD R24, R18.reuse, 1 ;  /* 0x3ff0000012187429 */ /* 0x040fe40000000000 */
[----:B------:R-:W-:-:S04]  /*11c0*/  DADD R18, R18, -1 ;  /* 0xbff0000012127429 */ /* 0x000fc80000000000 */
[----:B------:R-:W0:Y:S02]  /*11d0*/  MUFU.RCP64H R17, R25 ;  /* 0x0000001900117308 */ /* 0x000e240000001800 */
[----:B0-----:R-:W-:-:S08]  /*11e0*/  DFMA R22, -R24, R16, 1 ;  /* 0x3ff000001816742b */ /* 0x001fd00000000110 */
[----:B------:R-:W-:-:S08]  /*11f0*/  DFMA R22, R22, R22, R22 ;  /* 0x000000161616722b */ /* 0x000fd00000000016 */
[----:B------:R-:W-:-:S08]  /*1200*/  DFMA R22, R16, R22, R16 ;  /* 0x000000161016722b */ /* 0x000fd00000000010 */
[----:B------:R-:W-:-:S08]  /*1210*/  DMUL R16, R18, R22 ;  /* 0x0000001612107228 */ /* 0x000fd00000000000 */
[----:B------:R-:W-:-:S08]  /*1220*/  DFMA R16, R18, R22, R16 ;  /* 0x000000161210722b */ /* 0x000fd00000000010 */
[----:B------:R-:W-:-:S08]  /*1230*/  DMUL R26, R16, R16 ;  /* 0x00000010101a7228 */ /* 0x000fd00000000000 */
[----:B------:R-:W-:Y:S01]  /*1240*/  DFMA R20, R26, UR4, R20 ;  /* 0x000000041a147c2b */ /* 0x000fe20008000014 */
[----:B------:R-:W-:Y:S01]  /*1250*/  UMOV UR4, 0x75488a3f ;  /* 0x75488a3f00047882 */ /* 0x000fe20000000000 */
[----:B------:R-:W-:-:S06]  /*1260*/  UMOV UR5, 0x3ef3b20a ;  /* 0x3ef3b20a00057882 */ /* 0x000fcc0000000000 */
[----:B------:R-:W-:Y:S01]  /*1270*/  DFMA R24, R26, R20, UR4 ;  /* 0x000000041a187e2b */ /* 0x000fe20008000014 */
[----:B------:R-:W-:Y:S01]  /*1280*/  UMOV UR4, 0xe4faecd5 ;  /* 0xe4faecd500047882 */ /* 0x000fe20000000000 */
[----:B------:R-:W-:Y:S01]  /*1290*/  UMOV UR5, 0x3f1745cd ;  /* 0x3f1745cd00057882 */ /* 0x000fe20000000000 */
[----:B------:R-:W-:-:S05]  /*12a0*/  DADD R20, R18, -R16 ;  /* 0x0000000012147229 */ /* 0x000fca0000000810 */
[----:B------:R-:W-:Y:S01]  /*12b0*/  DFMA R24, R26, R24, UR4 ;  /* 0x000000041a187e2b */ /* 0x000fe20008000018 */
[----:B------:R-:W-:Y:S01]  /*12c0*/  UMOV UR4, 0x258a578b ;  /* 0x258a578b00047882 */ /* 0x000fe20000000000 */
[----:B------:R-:W-:Y:S01]  /*12d0*/  UMOV UR5, 0x3f3c71c7 ;  /* 0x3f3c71c700057882 */ /* 0x000fe20000000000 */
[----:B------:R-:W-:-:S05]  /*12e0*/  DADD R20, R20, R20 ;  /* 0x0000000014147229 */ /* 0x000fca0000000014 */
[----:B------:R-:W-:Y:S01]  /*12f0*/  DFMA R24, R26, R24, UR4 ;  /* 0x000000041a187e2b */ /* 0x000fe20008000018 */
[----:B------:R-:W-:Y:S01]  /*1300*/  UMOV UR4, 0x9242b910 ;  /* 0x9242b91000047882 */ /* 0x000fe20000000000 */
[----:B------:R-:W-:Y:S01]  /*1310*/  UMOV UR5, 0x3f624924 ;  /* 0x3f62492400057882 */ /* 0x000fe20000000000 */
[----:B------:R-:W-:-:S05]  /*1320*/  DFMA R20, R18, -R16, R20 ;  /* 0x800000101214722b */ /* 0x000fca0000000014 */
[----:B------:R-:W-:Y:S01]  /*1330*/  DFMA R24, R26, R24, UR4 ;  /* 0x000000041a187e2b */ /* 0x000fe20008000018 */
[----:B------:R-:W-:Y:S01]  /*1340*/  UMOV UR4, 0x99999dfb ;  /* 0x99999dfb00047882 */ /* 0x000fe20000000000 */
[----:B------:R-:W-:Y:S01]  /*1350*/  UMOV UR5, 0x3f899999 ;  /* 0x3f89999900057882 */ /* 0x000fe20000000000 */
[----:B------:R-:W-:Y:S02]  /*1360*/  DMUL R20, R22, R20 ;  /* 0x0000001416147228 */ /* 0x000fe40000000000 */
[----:B------:R-:W-:-:S03]  /*1370*/  DMUL R22, R16, R16 ;  /* 0x0000001010167228 */ /* 0x000fc60000000000 */
[----:B------:R-:W-:Y:S01]  /*1380*/  DFMA R24, R26, R24, UR4 ;  /* 0x000000041a187e2b */ /* 0x000fe20008000018 */
[----:B------:R-:W-:Y:S01]  /*1390*/  UMOV UR4, 0x55555555 ;  /* 0x5555555500047882 */ /* 0x000fe20000000000 */
[----:B------:R-:W-:-:S06]  /*13a0*/  UMOV UR5, 0x3fb55555 ;  /* 0x3fb5555500057882 */ /* 0x000fcc0000000000 */
[----:B------:R-:W-:-:S08]  /*13b0*/  DFMA R18, R26, R24, UR4 ;  /* 0x000000041a127e2b */ /* 0x000fd00008000018 */
[----:B------:R-:W-:Y:S01]  /*13c0*/  DADD R28, -R18, UR4 ;  /* 0x00000004121c7e29 */ /* 0x000fe20008000100 */
[----:B------:R-:W-:Y:S01]  /*13d0*/  UMOV UR4, 0xb9e7b0 ;  /* 0x00b9e7b000047882 */ /* 0x000fe20000000000 */
[----:B------:R-:W-:-:S06]  /*13e0*/  UMOV UR5, 0x3c46a4cb ;  /* 0x3c46a4cb00057882 */ /* 0x000fcc0000000000 */
[----:B------:R-:W-:Y:S02]  /*13f0*/  DFMA R28, R26, R24, R28 ;  /* 0x000000181a1c722b */ /* 0x000fe4000000001c */
[----:B------:R-:W-:Y:S01]  /*1400*/  DFMA R26, R16, R16, -R22 ;  /* 0x00000010101a722b */ /* 0x000fe20000000816 */
[----:B------:R-:W-:Y:S02]  /*1410*/  VIADD R25, R21, 0x100000 ;  /* 0x0010000015197836 */ /* 0x000fe40000000000 */
[----:B------:R-:W-:-:S03]  /*1420*/  IMAD.MOV.U32 R24, RZ, RZ, R20 ;  /* 0x000000ffff187224 */ /* 0x000fc600078e0014 */
[----:B------:R-:W-:Y:S01]  /*1430*/  DADD R28, R28, -UR4 ;  /* 0x800000041c1c7e29 */ /* 0x000fe20008000000 */
[----:B------:R-:W-:Y:S01]  /*1440*/  UMOV UR4, 0x80000000 ;  /* 0x8000000000047882 */ /* 0x000fe20000000000 */
[----:B------:R-:W-:Y:S01]  /*1450*/  UMOV UR5, 0x43300000 ;  /* 0x4330000000057882 */ /* 0x000fe20000000000 */
[C---:B------:R-:W-:Y:S02]  /*1460*/  DFMA R24, R16.reuse, R24, R26 ;  /* 0x000000181018722b */ /* 0x040fe4000000001a */
[----:B------:R-:W-:-:S08]  /*1470*/  DMUL R26, R16, R22 ;  /* 0x00000016101a7228 */ /* 0x000fd00000000000 */
[----:B------:R-:W-:-:S08]  /*1480*/  DFMA R30, R16, R22, -R26 ;  /* 0x00000016101e722b */ /* 0x000fd0000000081a */
[----:B------:R-:W-:Y:S02]  /*1490*/  DFMA R30, R20, R22, R30 ;  /* 0x00000016141e722b */ /* 0x000fe4000000001e */
[----:B------:R-:W-:-:S06]  /*14a0*/  DADD R22, R18, R28 ;  /* 0x0000000012167229 */ /* 0x000fcc000000001c */
[----:B------:R-:W-:Y:S02]  /*14b0*/  DFMA R24, R16, R24, R30 ;  /* 0x000000181018722b */ /* 0x000fe4000000001e */
[----:B------:R-:W-:Y:S02]  /*14c0*/  DADD R30, R18, -R22 ;  /* 0x00000000121e7229 */ /* 0x000fe40000000816 */
[----:B------:R-:W-:-:S06]  /*14d0*/  DMUL R18, R22, R26 ;  /* 0x0000001a16127228 */ /* 0x000fcc0000000000 */
[----:B------:R-:W-:Y:S02]  /*14e0*/  DADD R30, R28, R30 ;  /* 0x000000001c1e7229 */ /* 0x000fe4000000001e */
[----:B------:R-:W-:-:S08]  /*14f0*/  DFMA R28, R22, R26, -R18 ;  /* 0x0000001a161c722b */ /* 0x000fd00000000812 */
[----:B------:R-:W-:-:S08]  /*1500*/  DFMA R24, R22, R24, R28 ;  /* 0x000000181618722b */ /* 0x000fd0000000001c */
[----:B------:R-:W-:-:S08]  /*1510*/  DFMA R30, R30, R26, R24 ;  /* 0x0000001a1e1e722b */ /* 0x000fd00000000018 */
[----:B------:R-:W-:-:S08]  /*1520*/  DADD R24, R18, R30 ;  /* 0x0000000012187229 */ /* 0x000fd0000000001e */
[--C-:B------:R-:W-:Y:S02]  /*1530*/  DADD R22, R16, R24.reuse ;  /* 0x0000000010167229 */ /* 0x100fe40000000018 */
[----:B------:R-:W-:-:S06]  /*1540*/  DADD R18, R18, -R24 ;  /* 0x0000000012127229 */ /* 0x000fcc0000000818 */
[----:B------:R-:W-:Y:S02]  /*1550*/  DADD R16, R16, -R22 ;  /* 0x0000000010107229 */ /* 0x000fe40000000816 */
[----:B------:R-:W-:-:S06]  /*1560*/  DADD R18, R30, R18 ;  /* 0x000000001e127229 */ /* 0x000fcc0000000012 */
[----:B------:R-:W-:-:S08]  /*1570*/  DADD R16, R24, R16 ;  /* 0x0000000018107229 */ /* 0x000fd00000000010 */
[----:B------:R-:W-:-:S08]  /*1580*/  DADD R16, R18, R16 ;  /* 0x0000000012107229 */ /* 0x000fd00000000010 */
[----:B------:R-:W-:Y:S02]  /*1590*/  DADD R20, R20, R16 ;  /* 0x0000000014147229 */ /* 0x000fe40000000010 */
[----:B------:R-:W-:Y:S01]  /*15a0*/  DADD R16, R14, -UR4 ;  /* 0x800000040e107e29 */ /* 0x000fe20008000000 */
[----:B------:R-:W-:Y:S01]  /*15b0*/  UMOV UR4, 0xfefa39ef ;  /* 0xfefa39ef00047882 */ /* 0x000fe20000000000 */
[----:B------:R-:W-:-:S04]  /*15c0*/  UMOV UR5, 0x3fe62e42 ;  /* 0x3fe62e4200057882 */ /* 0x000fc80000000000 */
[----:B------:R-:W-:-:S08]  /*15d0*/  DADD R18, R22, R20 ;  /* 0x0000000016127229 */ /* 0x000fd00000000014 */
[--C-:B------:R-:W-:Y:S02]  /*15e0*/  DFMA R14, R16, UR4, R18.reuse ;  /* 0x00000004100e7c2b */ /* 0x100fe40008000012 */
[----:B------:R-:W-:-:S06]  /*15f0*/  DADD R24, R22, -R18 ;  /* 0x0000000016187229 */ /* 0x000fcc0000000812 */
[----:B------:R-:W-:Y:S02]  /*1600*/  DFMA R22, R16, -UR4, R14 ;  /* 0x8000000410167c2b */ /* 0x000fe4000800000e */
[----:B------:R-:W-:-:S06]  /*1610*/  DADD R24, R20, R24 ;  /* 0x0000000014187229 */ /* 0x000fcc0000000018 */
[----:B------:R-:W-:-:S08]  /*1620*/  DADD R22, -R18, R22 ;  /* 0x0000000012167229 */ /* 0x000fd00000000116 */
[----:B------:R-:W-:-:S08]  /*1630*/  DADD R18, R24, -R22 ;  /* 0x0000000018127229 */ /* 0x000fd00000000816 */
[----:B------:R-:W-:-:S08]  /*1640*/  DFMA R18, R16, UR6, R18 ;  /* 0x0000000610127c2b */ /* 0x000fd00008000012 */
[----:B------:R-:W-:-:S08]  /*1650*/  DADD R16, R14, R18 ;  /* 0x000000000e107229 */ /* 0x000fd00000000012 */
[----:B------:R-:W-:Y:S02]  /*1660*/  DADD R14, R14, -R16 ;  /* 0x000000000e0e7229 */ /* 0x000fe40000000810 */
[----:B------:R-:W-:-:S06]  /*1670*/  DMUL R20, R16, 2 ;  /* 0x4000000010147828 */ /* 0x000fcc0000000000 */
[----:B------:R-:W-:Y:S02]  /*1680*/  DADD R14, R18, R14 ;  /* 0x00000000120e7229 */ /* 0x000fe4000000000e */
[----:B------:R-:W-:Y:S01]  /*1690*/  DFMA R16, R16, 2, -R20 ;  /* 0x400000001010782b */ /* 0x000fe20000000814 */
[----:B------:R-:W-:Y:S02]  /*16a0*/  IMAD.MOV.U32 R18, RZ, RZ, 0x652b82fe ;  /* 0x652b82feff127424 */ /* 0x000fe400078e00ff */
[----:B------:R-:W-:-:S05]  /*16b0*/  IMAD.MOV.U32 R19, RZ, RZ, 0x3ff71547 ;  /* 0x3ff71547ff137424 */ /* 0x000fca00078e00ff */
[----:B------:R-:W-:-:S08]  /*16c0*/  DFMA R16, R14, 2, R16 ;  /* 0x400000000e10782b */ /* 0x000fd00000000010 */
[----:B------:R-:W-:-:S08]  /*16d0*/  DADD R22, R20, R16 ;  /* 0x0000000014167229 */ /* 0x000fd00000000010 */
[----:B------:R-:W-:Y:S02]  /*16e0*/  DFMA R18, R22, R18, 6.75539944105574400000e+15 ;  /* 0x433800001612742b */ /* 0x000fe40000000012 */
[----:B------:R-:W-:Y:S01]  /*16f0*/  FSETP.GEU.AND P0, PT, |R23|, 4.1917929649353027344, PT ;  /* 0x4086232b1700780b */ /* 0x000fe20003f0e200 */
[----:B------:R-:W-:-:S05]  /*1700*/  DADD R20, R20, -R22 ;  /* 0x0000000014147229 */ /* 0x000fca0000000816 */
[----:B------:R-:W-:-:S03]  /*1710*/  DADD R14, R18, -6.75539944105574400000e+15 ;  /* 0xc3380000120e7429 */ /* 0x000fc60000000000 */
[----:B------:R-:W-:-:S05]  /*1720*/  DADD R16, R16, R20 ;  /* 0x0000000010107229 */ /* 0x000fca0000000014 */
[----:B------:R-:W-:Y:S01]  /*1730*/  DFMA R24, R14, -UR4, R22 ;  /* 0x800000040e187c2b */ /* 0x000fe20008000016 */
[----:B------:R-:W-:Y:S01]  /*1740*/  UMOV UR4, 0x3b39803f ;  /* 0x3b39803f00047882 */ /* 0x000fe20000000000 */
[----:B------:R-:W-:-:S06]  /*1750*/  UMOV UR5, 0x3c7abc9e ;  /* 0x3c7abc9e00057882 */ /* 0x000fcc0000000000 */
[----:B------:R-:W-:Y:S01]  /*1760*/  DFMA R24, R14, -UR4, R24 ;  /* 0x800000040e187c2b */ /* 0x000fe20008000018 */
[----:B------:R-:W-:Y:S01]  /*1770*/  UMOV UR4, 0x69ce2bdf ;  /* 0x69ce2bdf00047882 */ /* 0x000fe20000000000 */
[----:B------:R-:W-:Y:S01]  /*1780*/  IMAD.MOV.U32 R14, RZ, RZ, -0x35dec16 ;  /* 0xfca213eaff0e7424 */ /* 0x000fe200078e00ff */
[----:B------:R-:W-:Y:S01]  /*1790*/  UMOV UR5, 0x3e5ade15 ;  /* 0x3e5ade1500057882 */ /* 0x000fe20000000000 */
[----:B------:R-:W-:-:S06]  /*17a0*/  IMAD.MOV.U32 R15, RZ, RZ, 0x3e928af3 ;  /* 0x3e928af3ff0f7424 */ /* 0x000fcc00078e00ff */
[----:B------:R-:W-:Y:S01]  /*17b0*/  DFMA R14, R24, UR4, R14 ;  /* 0x00000004180e7c2b */ /* 0x000fe2000800000e */
[----:B------:R-:W-:Y:S01]  /*17c0*/  UMOV UR4, 0x62401315 ;  /* 0x6240131500047882 */ /* 0x000fe20000000000 */
[----:B------:R-:W-:-:S06]  /*17d0*/  UMOV UR5, 0x3ec71dee ;  /* 0x3ec71dee00057882 */ /* 0x000fcc0000000000 */
[----:B------:R-:W-:Y:S01]  /*17e0*/  DFMA R14, R24, R14, UR4 ;  /* 0x00000004180e7e2b */ /* 0x000fe2000800000e */
        /* <DEDUP_REMOVED lines=20> */
[----:B------:R-:W-:-:S08]  /*1930*/  DFMA R14, R24, R14, UR4 ;  /* 0x00000004180e7e2b */ /* 0x000fd0000800000e */
[----:B------:R-:W-:-:S08]  /*1940*/  DFMA R14, R24, R14, 1 ;  /* 0x3ff00000180e742b */ /* 0x000fd0000000000e */
[----:B------:R-:W-:-:S10]  /*1950*/  DFMA R14, R24, R14, 1 ;  /* 0x3ff00000180e742b */ /* 0x000fd4000000000e */
[----:B------:R-:W-:Y:S01]  /*1960*/  IMAD R21, R18, 0x100000, R15 ;  /* 0x0010000012157824 */ /* 0x000fe200078e020f */
[----:B------:R-:W-:Y:S01]  /*1970*/  MOV R20, R14 ;  /* 0x0000000e00147202 */ /* 0x000fe20000000f00 */
[----:B------:R-:W-:Y:S06]  /*1980*/  @!P0 BRA `(.L_x_24) ;  /* 0x0000000000308947 */ /* 0x000fec0003800000 */
[----:B------:R-:W-:Y:S01]  /*1990*/  FSETP.GEU.AND P1, PT, |R23|, 4.2275390625, PT ;  /* 0x408748001700780b */ /* 0x000fe20003f2e200 */
[C---:B------:R-:W-:Y:S02]  /*19a0*/  DADD R20, R22.reuse, +INF ;  /* 0x7ff0000016147429 */ /* 0x040fe40000000000 */
[----:B------:R-:W-:-:S08]  /*19b0*/  DSETP.GEU.AND P0, PT, R22, RZ, PT ;  /* 0x000000ff1600722a */ /* 0x000fd00003f0e000 */
[----:B------:R-:W-:Y:S02]  /*19c0*/  FSEL R20, R20, RZ, P0 ;  /* 0x000000ff14147208 */ /* 0x000fe40000000000 */
[----:B------:R-:W-:Y:S02]  /*19d0*/  @!P1 LEA.HI R3, R18, R18, RZ, 0x1 ;  /* 0x0000001212039211 */ /* 0x000fe400078f08ff */
[----:B------:R-:W-:Y:S02]  /*19e0*/  FSEL R21, R21, RZ, P0 ;  /* 0x000000ff15157208 */ /* 0x000fe40000000000 */
[----:B------:R-:W-:-:S05]  /*19f0*/  @!P1 SHF.R.S32.HI R3, RZ, 0x1, R3 ;  /* 0x00000001ff039819 */ /* 0x000fca0000011403 */
[----:B------:R-:W-:Y:S02]  /*1a00*/  @!P1 IMAD.IADD R18, R18, 0x1, -R3 ;  /* 0x0000000112129824 */ /* 0x000fe400078e0a03 */
[----:B------:R-:W-:-:S03]  /*1a10*/  @!P1 IMAD R15, R3, 0x100000, R15 ;  /* 0x00100000030f9824 */ /* 0x000fc600078e020f */
[----:B------:R-:W-:Y:S01]  /*1a20*/  @!P1 LEA R19, R18, 0x3ff00000, 0x14 ;  /* 0x3ff0000012139811 */ /* 0x000fe200078ea0ff */
[----:B------:R-:W-:-:S06]  /*1a30*/  @!P1 IMAD.MOV.U32 R18, RZ, RZ, RZ ;  /* 0x000000ffff129224 */ /* 0x000fcc00078e00ff */
[----:B------:R-:W-:-:S11]  /*1a40*/  @!P1 DMUL R20, R14, R18 ;  /* 0x000000120e149228 */ /* 0x000fd60000000000 */
.L_x_24:
[----:B------:R-:W-:Y:S01]  /*1a50*/  DFMA R16, R16, R20, R20 ;  /* 0x000000141010722b */ /* 0x000fe20000000014 */
[----:B------:R-:W-:Y:S01]  /*1a60*/  IMAD.MOV.U32 R14, RZ, RZ, R32 ;  /* 0x000000ffff0e7224 */ /* 0x000fe200078e0020 */
[----:B------:R-:W-:Y:S01]  /*1a70*/  DSETP.NEU.AND P0, PT, |R20|, +INF , PT ;  /* 0x7ff000001400742a */ /* 0x000fe20003f0d200 */
[----:B------:R-:W-:-:S07]  /*1a80*/  IMAD.MOV.U32 R15, RZ, RZ, 0x0 ;  /* 0x00000000ff0f7424 */ /* 0x000fce00078e00ff */
[----:B------:R-:W-:Y:S02]  /*1a90*/  FSEL R3, R20, R16, !P0 ;  /* 0x0000001014037208 */ /* 0x000fe40004000000 */
[----:B------:R-:W-:Y:S01]  /*1aa0*/  FSEL R16, R21, R17, !P0 ;  /* 0x0000001115107208 */ /* 0x000fe20004000000 */
[----:B------:R-:W-:Y:S06]  /*1ab0*/  RET.REL.NODEC R14 `(_Z23kMeansClusterAssignmentPKfS0_PiS0_S0_) ;  /* 0xffffffe40e507950 */ /* 0x000fec0003c3ffff */
.L_x_25:
        /* <DEDUP_REMOVED lines=12> */
.L_x_27:


//--------------------- .nv.shared.reserved.0     --------------------------
	.section	.nv.shared.reserved.0,"aw",@nobits
	.weak		__nv_reservedSMEM_offset_0_alias
	.size		__nv_reservedSMEM_offset_0_alias, 0, 64
	.other		__nv_reservedSMEM_offset_0_alias,@"STO_CUDA_RESERVED_SHARED STV_DEFAULT"
__nv_reservedSMEM_offset_0_alias:
	.zero		0
	.zero		64


//--------------------- .nv.constant0._Z24kMeansCentroidUpdate_SumPKfS0_PKiPfS3_Pi --------------------------
	.section	.nv.constant0._Z24kMeansCentroidUpdate_SumPKfS0_PKiPfS3_Pi,"a",@progbits
	.sectionflags	@""
	.align	4
.nv.constant0._Z24kMeansCentroidUpdate_SumPKfS0_PKiPfS3_Pi:
	.zero		944


//--------------------- .nv.constant0._Z23kMeansClusterAssignmentPKfS0_PiS0_S0_ --------------------------
	.section	.nv.constant0._Z23kMeansClusterAssignmentPKfS0_PiS0_S0_,"a",@progbits
	.sectionflags	@""
	.align	4
.nv.constant0._Z23kMeansClusterAssignmentPKfS0_PiS0_S0_:
	.zero		936


//--------------------- SYMBOLS --------------------------

	.type		.nv.reservedSmem.offset0,@object
	.size		.nv.reservedSmem.offset0,0x4
